//
// Generated by NVIDIA NVVM Compiler
//
// Compiler Build ID: CL-36424714
// Cuda compilation tools, release 13.0, V13.0.88
// Based on NVVM 20.0.0
//

.version 9.0
.target sm_100
.address_size 64

	// .globl	default_function_kernel0
// _ZZ24default_function_kernel0E15pad_temp_shared has been demoted
// _ZZ24default_function_kernel0E13kernel_shared has been demoted

.visible .entry default_function_kernel0(
	.param .u64 .ptr .align 1 default_function_kernel0_param_0,
	.param .u64 .ptr .align 1 default_function_kernel0_param_1,
	.param .u64 .ptr .align 1 default_function_kernel0_param_2
)
{
	.reg .pred 	%p<185>;
	.reg .b16 	%rs<185>;
	.reg .b32 	%r<574>;
	.reg .b32 	%f<433>;
	.reg .b64 	%rd<73>;
	// demoted variable
	.shared .align 4 .b8 _ZZ24default_function_kernel0E15pad_temp_shared[3072];
	// demoted variable
	.shared .align 4 .b8 _ZZ24default_function_kernel0E13kernel_shared[288];
	ld.param.u64 	%rd19, [default_function_kernel0_param_1];
	cvta.to.global.u64 	%rd20, %rd19;
	mov.u32 	%r94, %ctaid.y;
	shl.b32 	%r95, %r94, 2;
	mov.u32 	%r96, %tid.x;
	mul.lo.s32 	%r97, %r96, 28;
	cvt.u16.u32 	%rs1, %r97;
	mul.hi.u16 	%rs2, %rs1, 10923;
	shr.u16 	%rs3, %rs2, 4;
	mul.lo.s16 	%rs4, %rs3, 96;
	sub.s16 	%rs5, %rs1, %rs4;
	shr.u16 	%rs6, %rs5, 4;
	cvt.u32.u16 	%r98, %rs6;
	or.b32  	%r99, %r95, %r98;
	setp.eq.s32 	%p33, %r99, 0;
	add.s32 	%r100, %r95, %r98;
	setp.gt.u32 	%p34, %r100, 28;
	mov.u32 	%r102, %ctaid.x;
	mul.lo.s32 	%r103, %r102, 14;
	mul.lo.s32 	%r104, %r96, 12;
	and.b32  	%r105, %r104, 12;
	or.b32  	%r106, %r105, %r103;
	setp.eq.s32 	%p35, %r106, 0;
	or.pred  	%p36, %p33, %p35;
	add.s32 	%r108, %r105, %r103;
	setp.gt.u32 	%p37, %r108, 28;
	mov.u32 	%r110, %tid.y;
	mul.lo.s32 	%r111, %r110, 1568;
	mul.wide.u16 	%r112, %rs3, 784;
	mul.lo.s32 	%r113, %r94, 112;
	mul.wide.u16 	%r114, %rs6, 28;
	mad.lo.s32 	%r115, %r110, 192, %r97;
	or.b16  	%rs7, %rs1, 1;
	mul.hi.u16 	%rs8, %rs7, 10923;
	shr.u16 	%rs9, %rs8, 4;
	mul.lo.s16 	%rs10, %rs9, 96;
	sub.s16 	%rs11, %rs7, %rs10;
	shr.u16 	%rs12, %rs11, 4;
	cvt.u32.u16 	%r116, %rs12;
	or.b32  	%r117, %r95, %r116;
	setp.eq.s32 	%p38, %r117, 0;
	add.s32 	%r118, %r95, %r116;
	setp.gt.u32 	%p39, %r118, 28;
	or.b32  	%r120, %r104, 1;
	and.b32  	%r121, %r120, 13;
	add.s32 	%r122, %r121, %r103;
	setp.gt.u32 	%p40, %r122, 28;
	or.pred  	%p41, %p39, %p40;
	mul.wide.u16 	%r124, %rs9, 784;
	mul.wide.u16 	%r125, %rs12, 28;
	or.b16  	%rs13, %rs1, 2;
	mul.hi.u16 	%rs14, %rs13, 10923;
	shr.u16 	%rs15, %rs14, 4;
	mul.lo.s16 	%rs16, %rs15, 96;
	sub.s16 	%rs17, %rs13, %rs16;
	shr.u16 	%rs18, %rs17, 4;
	cvt.u32.u16 	%r126, %rs18;
	or.b32  	%r127, %r95, %r126;
	setp.eq.s32 	%p42, %r127, 0;
	add.s32 	%r128, %r95, %r126;
	setp.gt.u32 	%p43, %r128, 28;
	or.b32  	%r130, %r104, 2;
	and.b32  	%r131, %r130, 14;
	add.s32 	%r132, %r131, %r103;
	setp.gt.u32 	%p44, %r132, 28;
	or.pred  	%p45, %p43, %p44;
	mul.wide.u16 	%r134, %rs15, 784;
	mul.wide.u16 	%r135, %rs18, 28;
	or.b16  	%rs19, %rs1, 3;
	mul.hi.u16 	%rs20, %rs19, 10923;
	shr.u16 	%rs21, %rs20, 4;
	mul.lo.s16 	%rs22, %rs21, 96;
	sub.s16 	%rs23, %rs19, %rs22;
	shr.u16 	%rs24, %rs23, 4;
	cvt.u32.u16 	%r136, %rs24;
	or.b32  	%r137, %r95, %r136;
	setp.eq.s32 	%p46, %r137, 0;
	add.s32 	%r138, %r95, %r136;
	setp.gt.u32 	%p47, %r138, 28;
	setp.gt.u32 	%p48, %r122, 26;
	or.pred  	%p49, %p47, %p48;
	mul.wide.u16 	%r140, %rs21, 784;
	mul.wide.u16 	%r141, %rs24, 28;
	add.s16 	%rs25, %rs1, 4;
	mul.hi.u16 	%rs26, %rs25, 10923;
	shr.u16 	%rs27, %rs26, 4;
	mul.lo.s16 	%rs28, %rs27, 96;
	sub.s16 	%rs29, %rs25, %rs28;
	shr.u16 	%rs30, %rs29, 4;
	cvt.u32.u16 	%r142, %rs30;
	or.b32  	%r143, %r95, %r142;
	setp.eq.s32 	%p50, %r143, 0;
	add.s32 	%r144, %r95, %r142;
	setp.gt.u32 	%p51, %r144, 28;
	add.s32 	%r146, %r104, 4;
	and.b32  	%r147, %r146, 12;
	or.b32  	%r148, %r147, %r103;
	setp.eq.s32 	%p52, %r148, 0;
	or.pred  	%p53, %p50, %p52;
	add.s32 	%r150, %r147, %r103;
	setp.gt.u32 	%p54, %r150, 28;
	mul.wide.u16 	%r152, %rs27, 784;
	mul.wide.u16 	%r153, %rs30, 28;
	add.s16 	%rs31, %rs1, 5;
	mul.hi.u16 	%rs32, %rs31, 10923;
	shr.u16 	%rs33, %rs32, 4;
	mul.lo.s16 	%rs34, %rs33, 96;
	sub.s16 	%rs35, %rs31, %rs34;
	shr.u16 	%rs36, %rs35, 4;
	cvt.u32.u16 	%r154, %rs36;
	or.b32  	%r155, %r95, %r154;
	setp.eq.s32 	%p55, %r155, 0;
	add.s32 	%r156, %r95, %r154;
	setp.gt.u32 	%p56, %r156, 28;
	add.s32 	%r158, %r104, 5;
	and.b32  	%r159, %r158, 13;
	add.s32 	%r160, %r159, %r103;
	setp.gt.u32 	%p57, %r160, 28;
	or.pred  	%p58, %p56, %p57;
	mul.wide.u16 	%r162, %rs33, 784;
	mul.wide.u16 	%r163, %rs36, 28;
	add.s16 	%rs37, %rs1, 6;
	mul.hi.u16 	%rs38, %rs37, 10923;
	shr.u16 	%rs39, %rs38, 4;
	mul.lo.s16 	%rs40, %rs39, 96;
	sub.s16 	%rs41, %rs37, %rs40;
	shr.u16 	%rs42, %rs41, 4;
	cvt.u32.u16 	%r164, %rs42;
	or.b32  	%r165, %r95, %r164;
	setp.eq.s32 	%p59, %r165, 0;
	add.s32 	%r166, %r95, %r164;
	setp.gt.u32 	%p60, %r166, 28;
	add.s32 	%r168, %r104, 6;
	and.b32  	%r169, %r168, 14;
	add.s32 	%r170, %r169, %r103;
	setp.gt.u32 	%p61, %r170, 28;
	or.pred  	%p62, %p60, %p61;
	mul.wide.u16 	%r172, %rs39, 784;
	mul.wide.u16 	%r173, %rs42, 28;
	add.s16 	%rs43, %rs1, 7;
	mul.hi.u16 	%rs44, %rs43, 10923;
	shr.u16 	%rs45, %rs44, 4;
	mul.lo.s16 	%rs46, %rs45, 96;
	sub.s16 	%rs47, %rs43, %rs46;
	shr.u16 	%rs48, %rs47, 4;
	cvt.u32.u16 	%r174, %rs48;
	or.b32  	%r175, %r95, %r174;
	setp.eq.s32 	%p63, %r175, 0;
	add.s32 	%r176, %r95, %r174;
	setp.gt.u32 	%p64, %r176, 28;
	setp.gt.u32 	%p65, %r160, 26;
	or.pred  	%p66, %p64, %p65;
	mul.wide.u16 	%r178, %rs45, 784;
	mul.wide.u16 	%r179, %rs48, 28;
	add.s16 	%rs49, %rs1, 8;
	mul.hi.u16 	%rs50, %rs49, 10923;
	shr.u16 	%rs51, %rs50, 4;
	mul.lo.s16 	%rs52, %rs51, 96;
	sub.s16 	%rs53, %rs49, %rs52;
	shr.u16 	%rs54, %rs53, 4;
	cvt.u32.u16 	%r180, %rs54;
	or.b32  	%r181, %r95, %r180;
	setp.eq.s32 	%p67, %r181, 0;
	add.s32 	%r182, %r95, %r180;
	setp.gt.u32 	%p68, %r182, 28;
	xor.b32  	%r184, %r105, 8;
	or.b32  	%r185, %r184, %r103;
	setp.eq.s32 	%p69, %r185, 0;
	or.pred  	%p70, %p67, %p69;
	add.s32 	%r187, %r184, %r103;
	setp.gt.u32 	%p71, %r187, 28;
	mul.wide.u16 	%r189, %rs51, 784;
	mul.wide.u16 	%r190, %rs54, 28;
	add.s16 	%rs55, %rs1, 9;
	mul.hi.u16 	%rs56, %rs55, 10923;
	shr.u16 	%rs57, %rs56, 4;
	mul.lo.s16 	%rs58, %rs57, 96;
	sub.s16 	%rs59, %rs55, %rs58;
	shr.u16 	%rs60, %rs59, 4;
	cvt.u32.u16 	%r191, %rs60;
	or.b32  	%r192, %r95, %r191;
	setp.eq.s32 	%p72, %r192, 0;
	add.s32 	%r193, %r95, %r191;
	setp.gt.u32 	%p73, %r193, 28;
	add.s32 	%r195, %r104, 9;
	and.b32  	%r196, %r195, 13;
	add.s32 	%r197, %r196, %r103;
	setp.gt.u32 	%p74, %r197, 28;
	or.pred  	%p75, %p73, %p74;
	mul.wide.u16 	%r199, %rs57, 784;
	mul.wide.u16 	%r200, %rs60, 28;
	add.s16 	%rs61, %rs1, 10;
	mul.hi.u16 	%rs62, %rs61, 10923;
	shr.u16 	%rs63, %rs62, 4;
	mul.lo.s16 	%rs64, %rs63, 96;
	sub.s16 	%rs65, %rs61, %rs64;
	shr.u16 	%rs66, %rs65, 4;
	cvt.u32.u16 	%r201, %rs66;
	or.b32  	%r202, %r95, %r201;
	setp.eq.s32 	%p76, %r202, 0;
	add.s32 	%r203, %r95, %r201;
	setp.gt.u32 	%p77, %r203, 28;
	add.s32 	%r205, %r104, 10;
	and.b32  	%r206, %r205, 14;
	add.s32 	%r207, %r206, %r103;
	setp.gt.u32 	%p78, %r207, 28;
	or.pred  	%p79, %p77, %p78;
	mul.wide.u16 	%r209, %rs63, 784;
	mul.wide.u16 	%r210, %rs66, 28;
	add.s16 	%rs67, %rs1, 11;
	mul.hi.u16 	%rs68, %rs67, 10923;
	shr.u16 	%rs69, %rs68, 4;
	mul.lo.s16 	%rs70, %rs69, 96;
	sub.s16 	%rs71, %rs67, %rs70;
	shr.u16 	%rs72, %rs71, 4;
	cvt.u32.u16 	%r211, %rs72;
	or.b32  	%r212, %r95, %r211;
	setp.eq.s32 	%p80, %r212, 0;
	add.s32 	%r213, %r95, %r211;
	setp.gt.u32 	%p81, %r213, 28;
	setp.gt.u32 	%p82, %r197, 26;
	or.pred  	%p83, %p81, %p82;
	mul.wide.u16 	%r215, %rs69, 784;
	mul.wide.u16 	%r216, %rs72, 28;
	add.s16 	%rs73, %rs1, 12;
	mul.hi.u16 	%rs74, %rs73, 10923;
	shr.u16 	%rs75, %rs74, 4;
	mul.lo.s16 	%rs76, %rs75, 96;
	sub.s16 	%rs77, %rs73, %rs76;
	shr.u16 	%rs78, %rs77, 4;
	cvt.u32.u16 	%r217, %rs78;
	or.b32  	%r218, %r95, %r217;
	setp.eq.s32 	%p84, %r218, 0;
	add.s32 	%r219, %r95, %r217;
	setp.gt.u32 	%p85, %r219, 28;
	add.s32 	%r221, %r104, 12;
	and.b32  	%r222, %r221, 12;
	or.b32  	%r223, %r222, %r103;
	setp.eq.s32 	%p86, %r223, 0;
	or.pred  	%p87, %p84, %p86;
	add.s32 	%r225, %r222, %r103;
	setp.gt.u32 	%p88, %r225, 28;
	mul.wide.u16 	%r227, %rs75, 784;
	mul.wide.u16 	%r228, %rs78, 28;
	add.s16 	%rs79, %rs1, 13;
	mul.hi.u16 	%rs80, %rs79, 10923;
	shr.u16 	%rs81, %rs80, 4;
	mul.lo.s16 	%rs82, %rs81, 96;
	sub.s16 	%rs83, %rs79, %rs82;
	shr.u16 	%rs84, %rs83, 4;
	cvt.u32.u16 	%r229, %rs84;
	or.b32  	%r230, %r95, %r229;
	setp.eq.s32 	%p89, %r230, 0;
	add.s32 	%r231, %r95, %r229;
	add.s32 	%r233, %r104, 13;
	and.b32  	%r234, %r233, 13;
	add.s32 	%r235, %r234, %r103;
	max.u32 	%r237, %r231, %r235;
	setp.gt.u32 	%p90, %r237, 28;
	mul.wide.u16 	%r238, %rs81, 784;
	mul.wide.u16 	%r239, %rs84, 28;
	add.s16 	%rs85, %rs1, 14;
	mul.hi.u16 	%rs86, %rs85, 10923;
	shr.u16 	%rs87, %rs86, 4;
	mul.lo.s16 	%rs88, %rs87, 96;
	sub.s16 	%rs89, %rs85, %rs88;
	shr.u16 	%rs90, %rs89, 4;
	cvt.u32.u16 	%r240, %rs90;
	or.b32  	%r241, %r95, %r240;
	setp.eq.s32 	%p91, %r241, 0;
	add.s32 	%r242, %r95, %r240;
	add.s32 	%r244, %r104, 14;
	and.b32  	%r245, %r244, 14;
	add.s32 	%r246, %r245, %r103;
	max.u32 	%r248, %r242, %r246;
	setp.gt.u32 	%p92, %r248, 28;
	mul.wide.u16 	%r249, %rs87, 784;
	mul.wide.u16 	%r250, %rs90, 28;
	add.s16 	%rs91, %rs1, 15;
	mul.hi.u16 	%rs92, %rs91, 10923;
	shr.u16 	%rs93, %rs92, 4;
	mul.lo.s16 	%rs94, %rs93, 96;
	sub.s16 	%rs95, %rs91, %rs94;
	shr.u16 	%rs96, %rs95, 4;
	cvt.u32.u16 	%r251, %rs96;
	or.b32  	%r252, %r95, %r251;
	setp.eq.s32 	%p93, %r252, 0;
	add.s32 	%r253, %r95, %r251;
	setp.gt.u32 	%p94, %r253, 28;
	setp.gt.u32 	%p95, %r235, 26;
	or.pred  	%p96, %p94, %p95;
	mul.wide.u16 	%r255, %rs93, 784;
	mul.wide.u16 	%r256, %rs96, 28;
	add.s16 	%rs97, %rs1, 16;
	mul.hi.u16 	%rs98, %rs97, 10923;
	shr.u16 	%rs99, %rs98, 4;
	mul.lo.s16 	%rs100, %rs99, 96;
	sub.s16 	%rs101, %rs97, %rs100;
	shr.u16 	%rs102, %rs101, 4;
	cvt.u32.u16 	%r257, %rs102;
	or.b32  	%r258, %r95, %r257;
	setp.eq.s32 	%p97, %r258, 0;
	add.s32 	%r259, %r95, %r257;
	setp.gt.u32 	%p98, %r259, 28;
	or.pred  	%p99, %p97, %p35;
	mul.wide.u16 	%r261, %rs99, 784;
	mul.wide.u16 	%r262, %rs102, 28;
	add.s16 	%rs103, %rs1, 17;
	mul.hi.u16 	%rs104, %rs103, 10923;
	shr.u16 	%rs105, %rs104, 4;
	mul.lo.s16 	%rs106, %rs105, 96;
	sub.s16 	%rs107, %rs103, %rs106;
	shr.u16 	%rs108, %rs107, 4;
	cvt.u32.u16 	%r263, %rs108;
	or.b32  	%r264, %r95, %r263;
	setp.eq.s32 	%p100, %r264, 0;
	add.s32 	%r265, %r95, %r263;
	setp.gt.u32 	%p101, %r265, 28;
	or.pred  	%p102, %p101, %p40;
	mul.wide.u16 	%r267, %rs105, 784;
	mul.wide.u16 	%r268, %rs108, 28;
	add.s16 	%rs109, %rs1, 18;
	mul.hi.u16 	%rs110, %rs109, 10923;
	shr.u16 	%rs111, %rs110, 4;
	mul.lo.s16 	%rs112, %rs111, 96;
	sub.s16 	%rs113, %rs109, %rs112;
	shr.u16 	%rs114, %rs113, 4;
	cvt.u32.u16 	%r269, %rs114;
	or.b32  	%r270, %r95, %r269;
	setp.eq.s32 	%p103, %r270, 0;
	add.s32 	%r271, %r95, %r269;
	setp.gt.u32 	%p104, %r271, 28;
	or.pred  	%p105, %p104, %p44;
	mul.wide.u16 	%r273, %rs111, 784;
	mul.wide.u16 	%r274, %rs114, 28;
	add.s16 	%rs115, %rs1, 19;
	mul.hi.u16 	%rs116, %rs115, 10923;
	shr.u16 	%rs117, %rs116, 4;
	mul.lo.s16 	%rs118, %rs117, 96;
	sub.s16 	%rs119, %rs115, %rs118;
	shr.u16 	%rs120, %rs119, 4;
	cvt.u32.u16 	%r275, %rs120;
	or.b32  	%r276, %r95, %r275;
	setp.eq.s32 	%p106, %r276, 0;
	add.s32 	%r277, %r95, %r275;
	setp.gt.u32 	%p107, %r277, 28;
	or.pred  	%p108, %p107, %p48;
	mul.wide.u16 	%r279, %rs117, 784;
	mul.wide.u16 	%r280, %rs120, 28;
	add.s16 	%rs121, %rs1, 20;
	mul.hi.u16 	%rs122, %rs121, 10923;
	shr.u16 	%rs123, %rs122, 4;
	mul.lo.s16 	%rs124, %rs123, 96;
	sub.s16 	%rs125, %rs121, %rs124;
	shr.u16 	%rs126, %rs125, 4;
	cvt.u32.u16 	%r281, %rs126;
	or.b32  	%r282, %r95, %r281;
	setp.eq.s32 	%p109, %r282, 0;
	add.s32 	%r283, %r95, %r281;
	setp.gt.u32 	%p110, %r283, 28;
	or.pred  	%p111, %p109, %p52;
	mul.wide.u16 	%r285, %rs123, 784;
	mul.wide.u16 	%r286, %rs126, 28;
	add.s16 	%rs127, %rs1, 21;
	mul.hi.u16 	%rs128, %rs127, 10923;
	shr.u16 	%rs129, %rs128, 4;
	mul.lo.s16 	%rs130, %rs129, 96;
	sub.s16 	%rs131, %rs127, %rs130;
	shr.u16 	%rs132, %rs131, 4;
	cvt.u32.u16 	%r287, %rs132;
	or.b32  	%r288, %r95, %r287;
	setp.eq.s32 	%p112, %r288, 0;
	add.s32 	%r289, %r95, %r287;
	setp.gt.u32 	%p113, %r289, 28;
	or.pred  	%p114, %p113, %p57;
	mul.wide.u16 	%r291, %rs129, 784;
	mul.wide.u16 	%r292, %rs132, 28;
	add.s16 	%rs133, %rs1, 22;
	mul.hi.u16 	%rs134, %rs133, 10923;
	shr.u16 	%rs135, %rs134, 4;
	mul.lo.s16 	%rs136, %rs135, 96;
	sub.s16 	%rs137, %rs133, %rs136;
	shr.u16 	%rs138, %rs137, 4;
	cvt.u32.u16 	%r293, %rs138;
	or.b32  	%r294, %r95, %r293;
	setp.eq.s32 	%p115, %r294, 0;
	add.s32 	%r295, %r95, %r293;
	setp.gt.u32 	%p116, %r295, 28;
	or.pred  	%p117, %p116, %p61;
	mul.wide.u16 	%r297, %rs135, 784;
	mul.wide.u16 	%r298, %rs138, 28;
	add.s16 	%rs139, %rs1, 23;
	mul.hi.u16 	%rs140, %rs139, 10923;
	shr.u16 	%rs141, %rs140, 4;
	mul.lo.s16 	%rs142, %rs141, 96;
	sub.s16 	%rs143, %rs139, %rs142;
	shr.u16 	%rs144, %rs143, 4;
	cvt.u32.u16 	%r299, %rs144;
	or.b32  	%r300, %r95, %r299;
	setp.eq.s32 	%p118, %r300, 0;
	add.s32 	%r301, %r95, %r299;
	setp.gt.u32 	%p119, %r301, 28;
	or.pred  	%p120, %p119, %p65;
	mul.wide.u16 	%r303, %rs141, 784;
	mul.wide.u16 	%r304, %rs144, 28;
	shl.b32 	%r305, %r110, 1;
	add.s32 	%r306, %r97, 24;
	cvt.u16.u32 	%rs145, %r306;
	mul.hi.u16 	%rs146, %rs145, -21845;
	shr.u16 	%rs147, %rs146, 6;
	cvt.u32.u16 	%r307, %rs147;
	add.s32 	%r308, %r305, %r307;
	setp.gt.u32 	%p121, %r308, 7;
	mul.lo.s32 	%r309, %r110, 12;
	shr.u32 	%r310, %r306, 4;
	add.s32 	%r311, %r310, %r309;
	setp.gt.u32 	%p122, %r311, 47;
	setp.gt.u32 	%p123, %r115, 743;
	setp.gt.u32 	%p124, %r96, 5;
	or.pred  	%p125, %p124, %p123;
	mul.lo.s16 	%rs148, %rs147, 96;
	sub.s16 	%rs149, %rs145, %rs148;
	shr.u16 	%rs150, %rs149, 4;
	cvt.u32.u16 	%r313, %rs150;
	or.b32  	%r314, %r95, %r313;
	setp.eq.s32 	%p127, %r314, 0;
	add.s32 	%r315, %r95, %r313;
	setp.gt.u32 	%p128, %r315, 28;
	or.pred  	%p129, %p127, %p69;
	mul.wide.u16 	%r317, %rs147, 784;
	mul.wide.u16 	%r318, %rs150, 28;
	add.s32 	%r319, %r97, 25;
	cvt.u16.u32 	%rs151, %r319;
	mul.hi.u16 	%rs152, %rs151, -21845;
	shr.u16 	%rs153, %rs152, 6;
	cvt.u32.u16 	%r320, %rs153;
	add.s32 	%r321, %r305, %r320;
	setp.gt.u32 	%p130, %r321, 7;
	shr.u32 	%r322, %r319, 4;
	add.s32 	%r323, %r322, %r309;
	setp.gt.u32 	%p131, %r323, 47;
	setp.gt.u32 	%p132, %r115, 742;
	or.pred  	%p133, %p124, %p132;
	mul.lo.s16 	%rs154, %rs153, 96;
	sub.s16 	%rs155, %rs151, %rs154;
	shr.u16 	%rs156, %rs155, 4;
	cvt.u32.u16 	%r325, %rs156;
	or.b32  	%r326, %r95, %r325;
	setp.eq.s32 	%p135, %r326, 0;
	add.s32 	%r327, %r95, %r325;
	setp.gt.u32 	%p136, %r327, 28;
	or.pred  	%p137, %p136, %p74;
	mul.wide.u16 	%r329, %rs153, 784;
	mul.wide.u16 	%r330, %rs156, 28;
	add.s32 	%r331, %r97, 26;
	cvt.u16.u32 	%rs157, %r331;
	mul.hi.u16 	%rs158, %rs157, -21845;
	shr.u16 	%rs159, %rs158, 6;
	cvt.u32.u16 	%r332, %rs159;
	add.s32 	%r333, %r305, %r332;
	setp.gt.u32 	%p138, %r333, 7;
	shr.u32 	%r334, %r331, 4;
	add.s32 	%r335, %r334, %r309;
	setp.gt.u32 	%p139, %r335, 47;
	setp.gt.u32 	%p140, %r115, 741;
	or.pred  	%p141, %p124, %p140;
	mul.lo.s16 	%rs160, %rs159, 96;
	sub.s16 	%rs161, %rs157, %rs160;
	shr.u16 	%rs162, %rs161, 4;
	cvt.u32.u16 	%r337, %rs162;
	or.b32  	%r338, %r95, %r337;
	setp.eq.s32 	%p143, %r338, 0;
	add.s32 	%r339, %r95, %r337;
	setp.gt.u32 	%p144, %r339, 28;
	or.pred  	%p145, %p144, %p78;
	mul.wide.u16 	%r341, %rs159, 784;
	mul.wide.u16 	%r342, %rs162, 28;
	add.s32 	%r343, %r97, 27;
	cvt.u16.u32 	%rs163, %r343;
	mul.hi.u16 	%rs164, %rs163, -21845;
	shr.u16 	%rs165, %rs164, 6;
	cvt.u32.u16 	%r344, %rs165;
	add.s32 	%r345, %r305, %r344;
	setp.gt.u32 	%p146, %r345, 7;
	shr.u32 	%r346, %r343, 4;
	add.s32 	%r347, %r346, %r309;
	setp.gt.u32 	%p147, %r347, 47;
	setp.gt.u32 	%p148, %r115, 740;
	or.pred  	%p149, %p124, %p148;
	mul.lo.s16 	%rs166, %rs165, 96;
	sub.s16 	%rs167, %rs163, %rs166;
	shr.u16 	%rs168, %rs167, 4;
	cvt.u32.u16 	%r349, %rs168;
	or.b32  	%r350, %r95, %r349;
	setp.eq.s32 	%p151, %r350, 0;
	add.s32 	%r351, %r95, %r349;
	setp.gt.u32 	%p152, %r351, 28;
	or.pred  	%p153, %p152, %p82;
	mul.wide.u16 	%r353, %rs165, 784;
	mul.wide.u16 	%r354, %rs168, 28;
	cvt.u16.u32 	%rs169, %r96;
	mul.hi.u16 	%rs170, %rs169, 21846;
	cvt.u32.u16 	%r355, %rs170;
	add.s32 	%r1, %r305, %r355;
	mul.lo.s32 	%r356, %r96, 3;
	mad.lo.s32 	%r357, %r110, 18, %r356;
	mov.u32 	%r358, %ctaid.z;
	mad.lo.s32 	%r359, %r358, 288, %r357;
	or.pred  	%p154, %p36, %p34;
	or.pred  	%p1, %p154, %p37;
	or.pred  	%p2, %p41, %p38;
	or.pred  	%p3, %p45, %p42;
	or.pred  	%p4, %p49, %p46;
	or.pred  	%p155, %p53, %p51;
	or.pred  	%p5, %p155, %p54;
	or.pred  	%p6, %p58, %p55;
	or.pred  	%p7, %p62, %p59;
	or.pred  	%p8, %p66, %p63;
	or.pred  	%p156, %p70, %p68;
	or.pred  	%p9, %p156, %p71;
	or.pred  	%p10, %p75, %p72;
	or.pred  	%p11, %p79, %p76;
	or.pred  	%p12, %p83, %p80;
	or.pred  	%p157, %p87, %p85;
	or.pred  	%p13, %p157, %p88;
	or.pred  	%p14, %p90, %p89;
	or.pred  	%p15, %p92, %p91;
	or.pred  	%p16, %p96, %p93;
	or.pred  	%p158, %p99, %p98;
	or.pred  	%p17, %p158, %p37;
	or.pred  	%p18, %p102, %p100;
	or.pred  	%p19, %p105, %p103;
	or.pred  	%p20, %p108, %p106;
	or.pred  	%p159, %p111, %p110;
	or.pred  	%p21, %p159, %p54;
	or.pred  	%p22, %p114, %p112;
	or.pred  	%p23, %p117, %p115;
	or.pred  	%p24, %p120, %p118;
	or.pred  	%p160, %p121, %p122;
	or.pred  	%p25, %p160, %p125;
	or.pred  	%p161, %p129, %p128;
	or.pred  	%p26, %p161, %p71;
	or.pred  	%p162, %p130, %p131;
	or.pred  	%p27, %p162, %p133;
	or.pred  	%p28, %p137, %p135;
	or.pred  	%p163, %p138, %p139;
	or.pred  	%p29, %p163, %p141;
	or.pred  	%p30, %p145, %p143;
	or.pred  	%p164, %p146, %p147;
	or.pred  	%p31, %p164, %p149;
	or.pred  	%p32, %p153, %p151;
	or.b32  	%r360, %r184, %r111;
	add.s32 	%r361, %r360, %r317;
	add.s32 	%r362, %r361, %r113;
	add.s32 	%r363, %r362, %r318;
	add.s32 	%r364, %r363, %r103;
	add.s32 	%r572, %r364, -29;
	add.s32 	%r365, %r111, %r303;
	add.s32 	%r366, %r365, %r113;
	add.s32 	%r367, %r366, %r304;
	add.s32 	%r368, %r367, %r103;
	shl.b16 	%rs171, %rs169, 2;
	xor.b16  	%rs172, %rs171, 4;
	cvt.u32.u16 	%r369, %rs172;
	and.b32  	%r370, %r369, 12;
	add.s32 	%r371, %r368, %r370;
	add.s32 	%r571, %r371, -26;
	mul.wide.u32 	%rd21, %r359, 4;
	add.s64 	%rd22, %rd21, %rd20;
	add.s64 	%rd72, %rd22, 4;
	add.s32 	%r372, %r111, %r353;
	add.s32 	%r373, %r372, %r113;
	add.s32 	%r374, %r373, %r354;
	add.s32 	%r375, %r374, %r103;
	sub.s16 	%rs173, 8, %rs171;
	cvt.u32.u16 	%r376, %rs173;
	and.b32  	%r377, %r376, 12;
	add.s32 	%r378, %r375, %r377;
	add.s32 	%r570, %r378, -26;
	add.s32 	%r379, %r111, %r341;
	add.s32 	%r380, %r379, %r113;
	add.s32 	%r381, %r380, %r342;
	add.s32 	%r382, %r381, %r103;
	shl.b16 	%rs174, %rs169, 1;
	sub.s16 	%rs175, 4, %rs174;
	and.b16  	%rs176, %rs175, 6;
	mul.wide.u16 	%r383, %rs176, 2;
	add.s32 	%r384, %r382, %r383;
	add.s32 	%r569, %r384, -27;
	add.s32 	%r385, %r111, %r329;
	add.s32 	%r386, %r385, %r113;
	add.s32 	%r387, %r386, %r330;
	add.s32 	%r388, %r387, %r103;
	add.s32 	%r389, %r388, %r377;
	add.s32 	%r568, %r389, -28;
	add.s32 	%r390, %r111, %r112;
	add.s32 	%r391, %r390, %r113;
	add.s32 	%r392, %r391, %r114;
	add.s32 	%r393, %r392, %r103;
	add.s32 	%r394, %r393, %r105;
	add.s32 	%r567, %r394, -29;
	add.s32 	%r395, %r111, %r124;
	add.s32 	%r396, %r395, %r113;
	add.s32 	%r397, %r396, %r125;
	add.s32 	%r398, %r397, %r103;
	neg.s16 	%rs177, %rs171;
	cvt.u32.u16 	%r399, %rs177;
	and.b32  	%r400, %r399, 12;
	add.s32 	%r401, %r398, %r400;
	add.s32 	%r566, %r401, -28;
	add.s32 	%r402, %r111, %r134;
	add.s32 	%r403, %r402, %r113;
	add.s32 	%r404, %r403, %r135;
	add.s32 	%r405, %r404, %r103;
	neg.s16 	%rs178, %rs174;
	and.b16  	%rs179, %rs178, 6;
	mul.wide.u16 	%r406, %rs179, 2;
	add.s32 	%r407, %r405, %r406;
	add.s32 	%r565, %r407, -27;
	add.s32 	%r408, %r111, %r140;
	add.s32 	%r409, %r408, %r113;
	add.s32 	%r410, %r409, %r141;
	add.s32 	%r411, %r410, %r103;
	add.s32 	%r412, %r411, %r400;
	add.s32 	%r564, %r412, -26;
	add.s32 	%r413, %r111, %r152;
	add.s32 	%r414, %r413, %r113;
	add.s32 	%r415, %r414, %r153;
	add.s32 	%r416, %r415, %r103;
	add.s32 	%r417, %r416, %r147;
	add.s32 	%r563, %r417, -29;
	add.s32 	%r418, %r111, %r162;
	add.s32 	%r419, %r418, %r113;
	add.s32 	%r420, %r419, %r163;
	add.s32 	%r421, %r420, %r103;
	add.s32 	%r422, %r421, %r370;
	add.s32 	%r562, %r422, -28;
	add.s32 	%r423, %r111, %r172;
	add.s32 	%r424, %r423, %r113;
	add.s32 	%r425, %r424, %r173;
	add.s32 	%r426, %r425, %r103;
	xor.b16  	%rs180, %rs174, 2;
	and.b16  	%rs181, %rs180, 6;
	mul.wide.u16 	%r427, %rs181, 2;
	add.s32 	%r428, %r426, %r427;
	add.s32 	%r561, %r428, -27;
	add.s32 	%r429, %r111, %r178;
	add.s32 	%r430, %r429, %r113;
	add.s32 	%r431, %r430, %r179;
	add.s32 	%r432, %r431, %r103;
	add.s32 	%r433, %r432, %r370;
	add.s32 	%r560, %r433, -26;
	add.s32 	%r434, %r360, %r189;
	add.s32 	%r435, %r434, %r113;
	add.s32 	%r436, %r435, %r190;
	add.s32 	%r437, %r436, %r103;
	add.s32 	%r559, %r437, -29;
	add.s32 	%r438, %r111, %r199;
	add.s32 	%r439, %r438, %r113;
	add.s32 	%r440, %r439, %r200;
	add.s32 	%r441, %r440, %r103;
	add.s32 	%r442, %r441, %r377;
	add.s32 	%r558, %r442, -28;
	add.s32 	%r443, %r111, %r209;
	add.s32 	%r444, %r443, %r113;
	add.s32 	%r445, %r444, %r210;
	add.s32 	%r446, %r445, %r103;
	add.s32 	%r447, %r446, %r383;
	add.s32 	%r557, %r447, -27;
	add.s32 	%r448, %r111, %r215;
	add.s32 	%r449, %r448, %r113;
	add.s32 	%r450, %r449, %r216;
	add.s32 	%r451, %r450, %r103;
	add.s32 	%r452, %r451, %r377;
	add.s32 	%r556, %r452, -26;
	add.s32 	%r453, %r111, %r227;
	add.s32 	%r454, %r453, %r113;
	add.s32 	%r455, %r454, %r228;
	add.s32 	%r456, %r455, %r103;
	add.s32 	%r457, %r456, %r222;
	add.s32 	%r555, %r457, -29;
	add.s32 	%r458, %r111, %r238;
	add.s32 	%r459, %r458, %r113;
	add.s32 	%r460, %r459, %r239;
	add.s32 	%r461, %r460, %r103;
	not.b16 	%rs182, %rs171;
	cvt.u32.u16 	%r462, %rs182;
	and.b32  	%r463, %r462, 12;
	add.s32 	%r464, %r461, %r463;
	add.s32 	%r554, %r464, -28;
	add.s32 	%r465, %r111, %r249;
	add.s32 	%r466, %r465, %r113;
	add.s32 	%r467, %r466, %r250;
	add.s32 	%r468, %r467, %r103;
	not.b16 	%rs183, %rs174;
	and.b16  	%rs184, %rs183, 6;
	mul.wide.u16 	%r469, %rs184, 2;
	add.s32 	%r470, %r468, %r469;
	add.s32 	%r553, %r470, -27;
	add.s32 	%r471, %r111, %r255;
	add.s32 	%r472, %r471, %r113;
	add.s32 	%r473, %r472, %r256;
	add.s32 	%r474, %r473, %r103;
	add.s32 	%r475, %r474, %r463;
	add.s32 	%r552, %r475, -26;
	add.s32 	%r476, %r111, %r261;
	add.s32 	%r477, %r476, %r113;
	add.s32 	%r478, %r477, %r262;
	add.s32 	%r479, %r478, %r103;
	add.s32 	%r480, %r479, %r105;
	add.s32 	%r551, %r480, -29;
	add.s32 	%r481, %r111, %r267;
	add.s32 	%r482, %r481, %r113;
	add.s32 	%r483, %r482, %r268;
	add.s32 	%r484, %r483, %r103;
	add.s32 	%r485, %r484, %r400;
	add.s32 	%r550, %r485, -28;
	add.s32 	%r486, %r111, %r273;
	add.s32 	%r487, %r486, %r113;
	add.s32 	%r488, %r487, %r274;
	add.s32 	%r489, %r488, %r103;
	add.s32 	%r490, %r489, %r406;
	add.s32 	%r549, %r490, -27;
	add.s32 	%r491, %r111, %r279;
	add.s32 	%r492, %r491, %r113;
	add.s32 	%r493, %r492, %r280;
	add.s32 	%r494, %r493, %r103;
	add.s32 	%r495, %r494, %r400;
	add.s32 	%r548, %r495, -26;
	add.s32 	%r496, %r111, %r285;
	add.s32 	%r497, %r496, %r113;
	add.s32 	%r498, %r497, %r286;
	add.s32 	%r499, %r498, %r103;
	add.s32 	%r500, %r499, %r147;
	add.s32 	%r547, %r500, -29;
	add.s32 	%r501, %r111, %r291;
	add.s32 	%r502, %r501, %r113;
	add.s32 	%r503, %r502, %r292;
	add.s32 	%r504, %r503, %r103;
	add.s32 	%r505, %r504, %r370;
	add.s32 	%r546, %r505, -28;
	add.s32 	%r506, %r111, %r297;
	add.s32 	%r507, %r506, %r113;
	add.s32 	%r508, %r507, %r298;
	add.s32 	%r509, %r508, %r103;
	add.s32 	%r510, %r509, %r427;
	add.s32 	%r545, %r510, -27;
	mov.f32 	%f403, 0f00000000;
	mov.b32 	%r573, 0;
	mov.f32 	%f404, %f403;
$L__BB0_1:
	ld.param.u64 	%rd70, [default_function_kernel0_param_0];
	mul.wide.s32 	%rd23, %r567, 4;
	cvta.to.global.u64 	%rd3, %rd70;
	add.s64 	%rd4, %rd3, %rd23;
	mul.wide.s32 	%rd24, %r566, 4;
	add.s64 	%rd5, %rd3, %rd24;
	mul.wide.s32 	%rd25, %r565, 4;
	add.s64 	%rd6, %rd3, %rd25;
	mul.wide.s32 	%rd26, %r564, 4;
	add.s64 	%rd7, %rd3, %rd26;
	mul.wide.s32 	%rd27, %r563, 4;
	add.s64 	%rd8, %rd3, %rd27;
	mul.wide.s32 	%rd28, %r562, 4;
	add.s64 	%rd9, %rd3, %rd28;
	mul.wide.s32 	%rd29, %r561, 4;
	add.s64 	%rd10, %rd3, %rd29;
	mul.wide.s32 	%rd30, %r560, 4;
	add.s64 	%rd11, %rd3, %rd30;
	mul.wide.s32 	%rd31, %r559, 4;
	add.s64 	%rd12, %rd3, %rd31;
	mul.wide.s32 	%rd32, %r558, 4;
	add.s64 	%rd13, %rd3, %rd32;
	mul.wide.s32 	%rd33, %r557, 4;
	add.s64 	%rd14, %rd3, %rd33;
	mul.wide.s32 	%rd34, %r549, 4;
	add.s64 	%rd15, %rd3, %rd34;
	bar.sync 	0;
	mov.f32 	%f405, 0f00000000;
	@%p1 bra 	$L__BB0_3;
	ld.global.nc.f32 	%f405, [%rd4];
$L__BB0_3:
	mov.u32 	%r511, %tid.y;
	mov.u32 	%r512, %tid.x;
	mul.lo.s32 	%r513, %r512, 28;
	mad.lo.s32 	%r514, %r511, 192, %r513;
	shl.b32 	%r515, %r514, 2;
	mov.u32 	%r516, _ZZ24default_function_kernel0E15pad_temp_shared;
	add.s32 	%r59, %r516, %r515;
	st.shared.f32 	[%r59], %f405;
	mov.f32 	%f406, 0f00000000;
	@%p2 bra 	$L__BB0_5;
	ld.global.nc.f32 	%f406, [%rd5];
$L__BB0_5:
	st.shared.f32 	[%r59+4], %f406;
	mov.f32 	%f407, 0f00000000;
	@%p3 bra 	$L__BB0_7;
	ld.global.nc.f32 	%f407, [%rd6];
$L__BB0_7:
	st.shared.f32 	[%r59+8], %f407;
	mov.f32 	%f408, 0f00000000;
	@%p4 bra 	$L__BB0_9;
	ld.global.nc.f32 	%f408, [%rd7];
$L__BB0_9:
	st.shared.f32 	[%r59+12], %f408;
	mov.f32 	%f409, 0f00000000;
	@%p5 bra 	$L__BB0_11;
	ld.global.nc.f32 	%f409, [%rd8];
$L__BB0_11:
	st.shared.f32 	[%r59+16], %f409;
	mov.f32 	%f410, 0f00000000;
	@%p6 bra 	$L__BB0_13;
	ld.global.nc.f32 	%f410, [%rd9];
$L__BB0_13:
	st.shared.f32 	[%r59+20], %f410;
	mov.f32 	%f411, 0f00000000;
	@%p7 bra 	$L__BB0_15;
	ld.global.nc.f32 	%f411, [%rd10];
$L__BB0_15:
	st.shared.f32 	[%r59+24], %f411;
	mov.f32 	%f412, 0f00000000;
	@%p8 bra 	$L__BB0_17;
	ld.global.nc.f32 	%f412, [%rd11];
$L__BB0_17:
	st.shared.f32 	[%r59+28], %f412;
	mov.f32 	%f413, 0f00000000;
	@%p9 bra 	$L__BB0_19;
	ld.global.nc.f32 	%f413, [%rd12];
$L__BB0_19:
	st.shared.f32 	[%r59+32], %f413;
	mov.f32 	%f414, 0f00000000;
	@%p10 bra 	$L__BB0_21;
	ld.global.nc.f32 	%f414, [%rd13];
$L__BB0_21:
	st.shared.f32 	[%r59+36], %f414;
	mov.f32 	%f415, 0f00000000;
	@%p11 bra 	$L__BB0_23;
	ld.global.nc.f32 	%f415, [%rd14];
$L__BB0_23:
	st.shared.f32 	[%r59+40], %f415;
	mov.f32 	%f416, 0f00000000;
	@%p12 bra 	$L__BB0_25;
	mul.wide.s32 	%rd35, %r556, 4;
	add.s64 	%rd36, %rd3, %rd35;
	ld.global.nc.f32 	%f416, [%rd36];
$L__BB0_25:
	st.shared.f32 	[%r59+44], %f416;
	mov.f32 	%f417, 0f00000000;
	@%p13 bra 	$L__BB0_27;
	mul.wide.s32 	%rd37, %r555, 4;
	add.s64 	%rd38, %rd3, %rd37;
	ld.global.nc.f32 	%f417, [%rd38];
$L__BB0_27:
	st.shared.f32 	[%r59+48], %f417;
	mov.f32 	%f418, 0f00000000;
	@%p14 bra 	$L__BB0_29;
	mul.wide.s32 	%rd39, %r554, 4;
	add.s64 	%rd40, %rd3, %rd39;
	ld.global.nc.f32 	%f418, [%rd40];
$L__BB0_29:
	st.shared.f32 	[%r59+52], %f418;
	mov.f32 	%f419, 0f00000000;
	@%p15 bra 	$L__BB0_31;
	mul.wide.s32 	%rd41, %r553, 4;
	add.s64 	%rd42, %rd3, %rd41;
	ld.global.nc.f32 	%f419, [%rd42];
$L__BB0_31:
	st.shared.f32 	[%r59+56], %f419;
	mov.f32 	%f420, 0f00000000;
	@%p16 bra 	$L__BB0_33;
	mul.wide.s32 	%rd43, %r552, 4;
	add.s64 	%rd44, %rd3, %rd43;
	ld.global.nc.f32 	%f420, [%rd44];
$L__BB0_33:
	st.shared.f32 	[%r59+60], %f420;
	mov.f32 	%f421, 0f00000000;
	@%p17 bra 	$L__BB0_35;
	mul.wide.s32 	%rd45, %r551, 4;
	add.s64 	%rd46, %rd3, %rd45;
	ld.global.nc.f32 	%f421, [%rd46];
$L__BB0_35:
	st.shared.f32 	[%r59+64], %f421;
	mov.f32 	%f422, 0f00000000;
	@%p18 bra 	$L__BB0_37;
	mul.wide.s32 	%rd47, %r550, 4;
	add.s64 	%rd48, %rd3, %rd47;
	ld.global.nc.f32 	%f422, [%rd48];
$L__BB0_37:
	st.shared.f32 	[%r59+68], %f422;
	mov.f32 	%f423, 0f00000000;
	@%p19 bra 	$L__BB0_39;
	ld.global.nc.f32 	%f423, [%rd15];
$L__BB0_39:
	st.shared.f32 	[%r59+72], %f423;
	mov.f32 	%f424, 0f00000000;
	@%p20 bra 	$L__BB0_41;
	mul.wide.s32 	%rd49, %r548, 4;
	add.s64 	%rd50, %rd3, %rd49;
	ld.global.nc.f32 	%f424, [%rd50];
$L__BB0_41:
	st.shared.f32 	[%r59+76], %f424;
	mov.f32 	%f425, 0f00000000;
	@%p21 bra 	$L__BB0_43;
	mul.wide.s32 	%rd51, %r547, 4;
	add.s64 	%rd52, %rd3, %rd51;
	ld.global.nc.f32 	%f425, [%rd52];
$L__BB0_43:
	st.shared.f32 	[%r59+80], %f425;
	mov.f32 	%f426, 0f00000000;
	@%p22 bra 	$L__BB0_45;
	mul.wide.s32 	%rd53, %r546, 4;
	add.s64 	%rd54, %rd3, %rd53;
	ld.global.nc.f32 	%f426, [%rd54];
$L__BB0_45:
	st.shared.f32 	[%r59+84], %f426;
	mov.f32 	%f427, 0f00000000;
	@%p23 bra 	$L__BB0_47;
	mul.wide.s32 	%rd55, %r545, 4;
	add.s64 	%rd56, %rd3, %rd55;
	ld.global.nc.f32 	%f427, [%rd56];
$L__BB0_47:
	st.shared.f32 	[%r59+88], %f427;
	mov.f32 	%f428, 0f00000000;
	@%p24 bra 	$L__BB0_49;
	mul.wide.s32 	%rd57, %r571, 4;
	add.s64 	%rd58, %rd3, %rd57;
	ld.global.nc.f32 	%f428, [%rd58];
$L__BB0_49:
	st.shared.f32 	[%r59+92], %f428;
	@%p25 bra 	$L__BB0_53;
	mov.f32 	%f429, 0f00000000;
	@%p26 bra 	$L__BB0_52;
	mul.wide.s32 	%rd59, %r572, 4;
	add.s64 	%rd60, %rd3, %rd59;
	ld.global.nc.f32 	%f429, [%rd60];
$L__BB0_52:
	st.shared.f32 	[%r59+96], %f429;
$L__BB0_53:
	@%p27 bra 	$L__BB0_57;
	mov.f32 	%f430, 0f00000000;
	@%p28 bra 	$L__BB0_56;
	mul.wide.s32 	%rd61, %r568, 4;
	add.s64 	%rd62, %rd3, %rd61;
	ld.global.nc.f32 	%f430, [%rd62];
$L__BB0_56:
	st.shared.f32 	[%r59+100], %f430;
$L__BB0_57:
	@%p29 bra 	$L__BB0_61;
	mov.f32 	%f431, 0f00000000;
	@%p30 bra 	$L__BB0_60;
	mul.wide.s32 	%rd63, %r569, 4;
	add.s64 	%rd64, %rd3, %rd63;
	ld.global.nc.f32 	%f431, [%rd64];
$L__BB0_60:
	st.shared.f32 	[%r59+104], %f431;
$L__BB0_61:
	@%p31 bra 	$L__BB0_65;
	mov.f32 	%f432, 0f00000000;
	@%p32 bra 	$L__BB0_64;
	mul.wide.s32 	%rd65, %r570, 4;
	add.s64 	%rd66, %rd3, %rd65;
	ld.global.nc.f32 	%f432, [%rd66];
$L__BB0_64:
	st.shared.f32 	[%r59+108], %f432;
$L__BB0_65:
	setp.gt.u32 	%p165, %r1, 7;
	@%p165 bra 	$L__BB0_72;
	mov.u32 	%r61, %tid.y;
	mov.u32 	%r517, %tid.x;
	mul.lo.s32 	%r518, %r517, 3;
	mad.lo.s32 	%r519, %r61, 18, %r518;
	shl.b32 	%r520, %r519, 2;
	mov.u32 	%r521, _ZZ24default_function_kernel0E13kernel_shared;
	add.s32 	%r60, %r521, %r520;
	mad.lo.s32 	%r522, %r61, 6, %r517;
	setp.gt.u32 	%p166, %r522, 23;
	setp.gt.u32 	%p167, %r517, 5;
	setp.gt.u32 	%p168, %r519, 71;
	or.pred  	%p169, %p167, %p168;
	or.pred  	%p171, %p166, %p169;
	@%p171 bra 	$L__BB0_68;
	ld.global.nc.f32 	%f90, [%rd72+-4];
	st.shared.f32 	[%r60], %f90;
$L__BB0_68:
	mov.u32 	%r523, %tid.x;
	mad.lo.s32 	%r524, %r61, 6, %r523;
	setp.gt.u32 	%p172, %r524, 23;
	setp.gt.u32 	%p173, %r523, 5;
	mul.lo.s32 	%r525, %r523, 3;
	mad.lo.s32 	%r526, %r61, 18, %r525;
	setp.gt.u32 	%p174, %r526, 70;
	or.pred  	%p175, %p173, %p174;
	or.pred  	%p177, %p172, %p175;
	@%p177 bra 	$L__BB0_70;
	ld.global.nc.f32 	%f91, [%rd72];
	st.shared.f32 	[%r60+4], %f91;
$L__BB0_70:
	mov.u32 	%r527, %tid.x;
	mad.lo.s32 	%r528, %r61, 6, %r527;
	setp.gt.u32 	%p178, %r528, 23;
	setp.gt.u32 	%p179, %r527, 5;
	mul.lo.s32 	%r529, %r527, 3;
	mad.lo.s32 	%r530, %r61, 18, %r529;
	setp.gt.u32 	%p180, %r530, 69;
	or.pred  	%p181, %p179, %p180;
	or.pred  	%p183, %p178, %p181;
	@%p183 bra 	$L__BB0_72;
	ld.global.nc.f32 	%f92, [%rd72+4];
	st.shared.f32 	[%r60+8], %f92;
$L__BB0_72:
	bar.sync 	0;
	mov.u32 	%r62, %tid.y;
	shl.b32 	%r531, %r62, 4;
	mov.u32 	%r532, %tid.x;
	shl.b32 	%r63, %r532, 1;
	add.s32 	%r533, %r531, %r63;
	shl.b32 	%r534, %r533, 2;
	mov.u32 	%r535, _ZZ24default_function_kernel0E15pad_temp_shared;
	add.s32 	%r536, %r535, %r534;
	ld.shared.f32 	%f93, [%r536];
	ld.shared.f32 	%f94, [%r536+4];
	ld.shared.f32 	%f95, [%r536+8];
	ld.shared.f32 	%f96, [%r536+12];
	ld.shared.f32 	%f97, [%r536+64];
	ld.shared.f32 	%f98, [%r536+68];
	ld.shared.f32 	%f99, [%r536+72];
	ld.shared.f32 	%f100, [%r536+76];
	ld.shared.f32 	%f101, [%r536+128];
	ld.shared.f32 	%f102, [%r536+132];
	ld.shared.f32 	%f103, [%r536+136];
	ld.shared.f32 	%f104, [%r536+140];
	ld.shared.f32 	%f105, [%r536+384];
	ld.shared.f32 	%f106, [%r536+388];
	ld.shared.f32 	%f107, [%r536+392];
	ld.shared.f32 	%f108, [%r536+396];
	ld.shared.f32 	%f109, [%r536+448];
	ld.shared.f32 	%f110, [%r536+452];
	ld.shared.f32 	%f111, [%r536+456];
	ld.shared.f32 	%f112, [%r536+460];
	ld.shared.f32 	%f113, [%r536+512];
	ld.shared.f32 	%f114, [%r536+516];
	ld.shared.f32 	%f115, [%r536+520];
	ld.shared.f32 	%f116, [%r536+524];
	ld.shared.f32 	%f117, [_ZZ24default_function_kernel0E13kernel_shared];
	ld.shared.f32 	%f118, [_ZZ24default_function_kernel0E13kernel_shared+4];
	ld.shared.f32 	%f119, [_ZZ24default_function_kernel0E13kernel_shared+8];
	ld.shared.f32 	%f120, [_ZZ24default_function_kernel0E13kernel_shared+12];
	ld.shared.f32 	%f121, [_ZZ24default_function_kernel0E13kernel_shared+16];
	ld.shared.f32 	%f122, [_ZZ24default_function_kernel0E13kernel_shared+20];
	ld.shared.f32 	%f123, [_ZZ24default_function_kernel0E13kernel_shared+24];
	ld.shared.f32 	%f124, [_ZZ24default_function_kernel0E13kernel_shared+28];
	ld.shared.f32 	%f125, [_ZZ24default_function_kernel0E13kernel_shared+32];
	ld.shared.f32 	%f126, [_ZZ24default_function_kernel0E13kernel_shared+36];
	ld.shared.f32 	%f127, [_ZZ24default_function_kernel0E13kernel_shared+40];
	ld.shared.f32 	%f128, [_ZZ24default_function_kernel0E13kernel_shared+44];
	ld.shared.f32 	%f129, [_ZZ24default_function_kernel0E13kernel_shared+48];
	ld.shared.f32 	%f130, [_ZZ24default_function_kernel0E13kernel_shared+52];
	ld.shared.f32 	%f131, [_ZZ24default_function_kernel0E13kernel_shared+56];
	ld.shared.f32 	%f132, [_ZZ24default_function_kernel0E13kernel_shared+60];
	ld.shared.f32 	%f133, [_ZZ24default_function_kernel0E13kernel_shared+64];
	ld.shared.f32 	%f134, [_ZZ24default_function_kernel0E13kernel_shared+68];
	fma.rn.f32 	%f135, %f93, %f117, %f404;
	fma.rn.f32 	%f136, %f94, %f117, %f403;
	fma.rn.f32 	%f137, %f94, %f118, %f135;
	fma.rn.f32 	%f138, %f95, %f118, %f136;
	fma.rn.f32 	%f139, %f95, %f119, %f137;
	fma.rn.f32 	%f140, %f96, %f119, %f138;
	fma.rn.f32 	%f141, %f97, %f120, %f139;
	fma.rn.f32 	%f142, %f98, %f120, %f140;
	fma.rn.f32 	%f143, %f98, %f121, %f141;
	fma.rn.f32 	%f144, %f99, %f121, %f142;
	fma.rn.f32 	%f145, %f99, %f122, %f143;
	fma.rn.f32 	%f146, %f100, %f122, %f144;
	fma.rn.f32 	%f147, %f101, %f123, %f145;
	fma.rn.f32 	%f148, %f102, %f123, %f146;
	fma.rn.f32 	%f149, %f102, %f124, %f147;
	fma.rn.f32 	%f150, %f103, %f124, %f148;
	fma.rn.f32 	%f151, %f103, %f125, %f149;
	fma.rn.f32 	%f152, %f104, %f125, %f150;
	fma.rn.f32 	%f153, %f105, %f126, %f151;
	fma.rn.f32 	%f154, %f106, %f126, %f152;
	fma.rn.f32 	%f155, %f106, %f127, %f153;
	fma.rn.f32 	%f156, %f107, %f127, %f154;
	fma.rn.f32 	%f157, %f107, %f128, %f155;
	fma.rn.f32 	%f158, %f108, %f128, %f156;
	fma.rn.f32 	%f159, %f109, %f129, %f157;
	fma.rn.f32 	%f160, %f110, %f129, %f158;
	fma.rn.f32 	%f161, %f110, %f130, %f159;
	fma.rn.f32 	%f162, %f111, %f130, %f160;
	fma.rn.f32 	%f163, %f111, %f131, %f161;
	fma.rn.f32 	%f164, %f112, %f131, %f162;
	fma.rn.f32 	%f165, %f113, %f132, %f163;
	fma.rn.f32 	%f166, %f114, %f132, %f164;
	fma.rn.f32 	%f167, %f114, %f133, %f165;
	fma.rn.f32 	%f168, %f115, %f133, %f166;
	fma.rn.f32 	%f169, %f115, %f134, %f167;
	fma.rn.f32 	%f170, %f116, %f134, %f168;
	ld.shared.f32 	%f171, [%r536+768];
	ld.shared.f32 	%f172, [%r536+772];
	ld.shared.f32 	%f173, [%r536+776];
	ld.shared.f32 	%f174, [%r536+780];
	ld.shared.f32 	%f175, [%r536+832];
	ld.shared.f32 	%f176, [%r536+836];
	ld.shared.f32 	%f177, [%r536+840];
	ld.shared.f32 	%f178, [%r536+844];
	ld.shared.f32 	%f179, [%r536+896];
	ld.shared.f32 	%f180, [%r536+900];
	ld.shared.f32 	%f181, [%r536+904];
	ld.shared.f32 	%f182, [%r536+908];
	ld.shared.f32 	%f183, [%r536+1152];
	ld.shared.f32 	%f184, [%r536+1156];
	ld.shared.f32 	%f185, [%r536+1160];
	ld.shared.f32 	%f186, [%r536+1164];
	ld.shared.f32 	%f187, [%r536+1216];
	ld.shared.f32 	%f188, [%r536+1220];
	ld.shared.f32 	%f189, [%r536+1224];
	ld.shared.f32 	%f190, [%r536+1228];
	ld.shared.f32 	%f191, [%r536+1280];
	ld.shared.f32 	%f192, [%r536+1284];
	ld.shared.f32 	%f193, [%r536+1288];
	ld.shared.f32 	%f194, [%r536+1292];
	ld.shared.f32 	%f195, [_ZZ24default_function_kernel0E13kernel_shared+72];
	ld.shared.f32 	%f196, [_ZZ24default_function_kernel0E13kernel_shared+76];
	ld.shared.f32 	%f197, [_ZZ24default_function_kernel0E13kernel_shared+80];
	ld.shared.f32 	%f198, [_ZZ24default_function_kernel0E13kernel_shared+84];
	ld.shared.f32 	%f199, [_ZZ24default_function_kernel0E13kernel_shared+88];
	ld.shared.f32 	%f200, [_ZZ24default_function_kernel0E13kernel_shared+92];
	ld.shared.f32 	%f201, [_ZZ24default_function_kernel0E13kernel_shared+96];
	ld.shared.f32 	%f202, [_ZZ24default_function_kernel0E13kernel_shared+100];
	ld.shared.f32 	%f203, [_ZZ24default_function_kernel0E13kernel_shared+104];
	ld.shared.f32 	%f204, [_ZZ24default_function_kernel0E13kernel_shared+108];
	ld.shared.f32 	%f205, [_ZZ24default_function_kernel0E13kernel_shared+112];
	ld.shared.f32 	%f206, [_ZZ24default_function_kernel0E13kernel_shared+116];
	ld.shared.f32 	%f207, [_ZZ24default_function_kernel0E13kernel_shared+120];
	ld.shared.f32 	%f208, [_ZZ24default_function_kernel0E13kernel_shared+124];
	ld.shared.f32 	%f209, [_ZZ24default_function_kernel0E13kernel_shared+128];
	ld.shared.f32 	%f210, [_ZZ24default_function_kernel0E13kernel_shared+132];
	ld.shared.f32 	%f211, [_ZZ24default_function_kernel0E13kernel_shared+136];
	ld.shared.f32 	%f212, [_ZZ24default_function_kernel0E13kernel_shared+140];
	fma.rn.f32 	%f213, %f171, %f195, %f169;
	fma.rn.f32 	%f214, %f172, %f195, %f170;
	fma.rn.f32 	%f215, %f172, %f196, %f213;
	fma.rn.f32 	%f216, %f173, %f196, %f214;
	fma.rn.f32 	%f217, %f173, %f197, %f215;
	fma.rn.f32 	%f218, %f174, %f197, %f216;
	fma.rn.f32 	%f219, %f175, %f198, %f217;
	fma.rn.f32 	%f220, %f176, %f198, %f218;
	fma.rn.f32 	%f221, %f176, %f199, %f219;
	fma.rn.f32 	%f222, %f177, %f199, %f220;
	fma.rn.f32 	%f223, %f177, %f200, %f221;
	fma.rn.f32 	%f224, %f178, %f200, %f222;
	fma.rn.f32 	%f225, %f179, %f201, %f223;
	fma.rn.f32 	%f226, %f180, %f201, %f224;
	fma.rn.f32 	%f227, %f180, %f202, %f225;
	fma.rn.f32 	%f228, %f181, %f202, %f226;
	fma.rn.f32 	%f229, %f181, %f203, %f227;
	fma.rn.f32 	%f230, %f182, %f203, %f228;
	fma.rn.f32 	%f231, %f183, %f204, %f229;
	fma.rn.f32 	%f232, %f184, %f204, %f230;
	fma.rn.f32 	%f233, %f184, %f205, %f231;
	fma.rn.f32 	%f234, %f185, %f205, %f232;
	fma.rn.f32 	%f235, %f185, %f206, %f233;
	fma.rn.f32 	%f236, %f186, %f206, %f234;
	fma.rn.f32 	%f237, %f187, %f207, %f235;
	fma.rn.f32 	%f238, %f188, %f207, %f236;
	fma.rn.f32 	%f239, %f188, %f208, %f237;
	fma.rn.f32 	%f240, %f189, %f208, %f238;
	fma.rn.f32 	%f241, %f189, %f209, %f239;
	fma.rn.f32 	%f242, %f190, %f209, %f240;
	fma.rn.f32 	%f243, %f191, %f210, %f241;
	fma.rn.f32 	%f244, %f192, %f210, %f242;
	fma.rn.f32 	%f245, %f192, %f211, %f243;
	fma.rn.f32 	%f246, %f193, %f211, %f244;
	fma.rn.f32 	%f247, %f193, %f212, %f245;
	fma.rn.f32 	%f248, %f194, %f212, %f246;
	ld.shared.f32 	%f249, [%r536+1536];
	ld.shared.f32 	%f250, [%r536+1540];
	ld.shared.f32 	%f251, [%r536+1544];
	ld.shared.f32 	%f252, [%r536+1548];
	ld.shared.f32 	%f253, [%r536+1600];
	ld.shared.f32 	%f254, [%r536+1604];
	ld.shared.f32 	%f255, [%r536+1608];
	ld.shared.f32 	%f256, [%r536+1612];
	ld.shared.f32 	%f257, [%r536+1664];
	ld.shared.f32 	%f258, [%r536+1668];
	ld.shared.f32 	%f259, [%r536+1672];
	ld.shared.f32 	%f260, [%r536+1676];
	ld.shared.f32 	%f261, [%r536+1920];
	ld.shared.f32 	%f262, [%r536+1924];
	ld.shared.f32 	%f263, [%r536+1928];
	ld.shared.f32 	%f264, [%r536+1932];
	ld.shared.f32 	%f265, [%r536+1984];
	ld.shared.f32 	%f266, [%r536+1988];
	ld.shared.f32 	%f267, [%r536+1992];
	ld.shared.f32 	%f268, [%r536+1996];
	ld.shared.f32 	%f269, [%r536+2048];
	ld.shared.f32 	%f270, [%r536+2052];
	ld.shared.f32 	%f271, [%r536+2056];
	ld.shared.f32 	%f272, [%r536+2060];
	ld.shared.f32 	%f273, [_ZZ24default_function_kernel0E13kernel_shared+144];
	ld.shared.f32 	%f274, [_ZZ24default_function_kernel0E13kernel_shared+148];
	ld.shared.f32 	%f275, [_ZZ24default_function_kernel0E13kernel_shared+152];
	ld.shared.f32 	%f276, [_ZZ24default_function_kernel0E13kernel_shared+156];
	ld.shared.f32 	%f277, [_ZZ24default_function_kernel0E13kernel_shared+160];
	ld.shared.f32 	%f278, [_ZZ24default_function_kernel0E13kernel_shared+164];
	ld.shared.f32 	%f279, [_ZZ24default_function_kernel0E13kernel_shared+168];
	ld.shared.f32 	%f280, [_ZZ24default_function_kernel0E13kernel_shared+172];
	ld.shared.f32 	%f281, [_ZZ24default_function_kernel0E13kernel_shared+176];
	ld.shared.f32 	%f282, [_ZZ24default_function_kernel0E13kernel_shared+180];
	ld.shared.f32 	%f283, [_ZZ24default_function_kernel0E13kernel_shared+184];
	ld.shared.f32 	%f284, [_ZZ24default_function_kernel0E13kernel_shared+188];
	ld.shared.f32 	%f285, [_ZZ24default_function_kernel0E13kernel_shared+192];
	ld.shared.f32 	%f286, [_ZZ24default_function_kernel0E13kernel_shared+196];
	ld.shared.f32 	%f287, [_ZZ24default_function_kernel0E13kernel_shared+200];
	ld.shared.f32 	%f288, [_ZZ24default_function_kernel0E13kernel_shared+204];
	ld.shared.f32 	%f289, [_ZZ24default_function_kernel0E13kernel_shared+208];
	ld.shared.f32 	%f290, [_ZZ24default_function_kernel0E13kernel_shared+212];
	fma.rn.f32 	%f291, %f249, %f273, %f247;
	fma.rn.f32 	%f292, %f250, %f273, %f248;
	fma.rn.f32 	%f293, %f250, %f274, %f291;
	fma.rn.f32 	%f294, %f251, %f274, %f292;
	fma.rn.f32 	%f295, %f251, %f275, %f293;
	fma.rn.f32 	%f296, %f252, %f275, %f294;
	fma.rn.f32 	%f297, %f253, %f276, %f295;
	fma.rn.f32 	%f298, %f254, %f276, %f296;
	fma.rn.f32 	%f299, %f254, %f277, %f297;
	fma.rn.f32 	%f300, %f255, %f277, %f298;
	fma.rn.f32 	%f301, %f255, %f278, %f299;
	fma.rn.f32 	%f302, %f256, %f278, %f300;
	fma.rn.f32 	%f303, %f257, %f279, %f301;
	fma.rn.f32 	%f304, %f258, %f279, %f302;
	fma.rn.f32 	%f305, %f258, %f280, %f303;
	fma.rn.f32 	%f306, %f259, %f280, %f304;
	fma.rn.f32 	%f307, %f259, %f281, %f305;
	fma.rn.f32 	%f308, %f260, %f281, %f306;
	fma.rn.f32 	%f309, %f261, %f282, %f307;
	fma.rn.f32 	%f310, %f262, %f282, %f308;
	fma.rn.f32 	%f311, %f262, %f283, %f309;
	fma.rn.f32 	%f312, %f263, %f283, %f310;
	fma.rn.f32 	%f313, %f263, %f284, %f311;
	fma.rn.f32 	%f314, %f264, %f284, %f312;
	fma.rn.f32 	%f315, %f265, %f285, %f313;
	fma.rn.f32 	%f316, %f266, %f285, %f314;
	fma.rn.f32 	%f317, %f266, %f286, %f315;
	fma.rn.f32 	%f318, %f267, %f286, %f316;
	fma.rn.f32 	%f319, %f267, %f287, %f317;
	fma.rn.f32 	%f320, %f268, %f287, %f318;
	fma.rn.f32 	%f321, %f269, %f288, %f319;
	fma.rn.f32 	%f322, %f270, %f288, %f320;
	fma.rn.f32 	%f323, %f270, %f289, %f321;
	fma.rn.f32 	%f324, %f271, %f289, %f322;
	fma.rn.f32 	%f325, %f271, %f290, %f323;
	fma.rn.f32 	%f326, %f272, %f290, %f324;
	ld.shared.f32 	%f327, [%r536+2304];
	ld.shared.f32 	%f328, [%r536+2308];
	ld.shared.f32 	%f329, [%r536+2312];
	ld.shared.f32 	%f330, [%r536+2316];
	ld.shared.f32 	%f331, [%r536+2368];
	ld.shared.f32 	%f332, [%r536+2372];
	ld.shared.f32 	%f333, [%r536+2376];
	ld.shared.f32 	%f334, [%r536+2380];
	ld.shared.f32 	%f335, [%r536+2432];
	ld.shared.f32 	%f336, [%r536+2436];
	ld.shared.f32 	%f337, [%r536+2440];
	ld.shared.f32 	%f338, [%r536+2444];
	ld.shared.f32 	%f339, [%r536+2688];
	ld.shared.f32 	%f340, [%r536+2692];
	ld.shared.f32 	%f341, [%r536+2696];
	ld.shared.f32 	%f342, [%r536+2700];
	ld.shared.f32 	%f343, [%r536+2752];
	ld.shared.f32 	%f344, [%r536+2756];
	ld.shared.f32 	%f345, [%r536+2760];
	ld.shared.f32 	%f346, [%r536+2764];
	ld.shared.f32 	%f347, [%r536+2816];
	ld.shared.f32 	%f348, [%r536+2820];
	ld.shared.f32 	%f349, [%r536+2824];
	ld.shared.f32 	%f350, [%r536+2828];
	ld.shared.f32 	%f351, [_ZZ24default_function_kernel0E13kernel_shared+216];
	ld.shared.f32 	%f352, [_ZZ24default_function_kernel0E13kernel_shared+220];
	ld.shared.f32 	%f353, [_ZZ24default_function_kernel0E13kernel_shared+224];
	ld.shared.f32 	%f354, [_ZZ24default_function_kernel0E13kernel_shared+228];
	ld.shared.f32 	%f355, [_ZZ24default_function_kernel0E13kernel_shared+232];
	ld.shared.f32 	%f356, [_ZZ24default_function_kernel0E13kernel_shared+236];
	ld.shared.f32 	%f357, [_ZZ24default_function_kernel0E13kernel_shared+240];
	ld.shared.f32 	%f358, [_ZZ24default_function_kernel0E13kernel_shared+244];
	ld.shared.f32 	%f359, [_ZZ24default_function_kernel0E13kernel_shared+248];
	ld.shared.f32 	%f360, [_ZZ24default_function_kernel0E13kernel_shared+252];
	ld.shared.f32 	%f361, [_ZZ24default_function_kernel0E13kernel_shared+256];
	ld.shared.f32 	%f362, [_ZZ24default_function_kernel0E13kernel_shared+260];
	ld.shared.f32 	%f363, [_ZZ24default_function_kernel0E13kernel_shared+264];
	ld.shared.f32 	%f364, [_ZZ24default_function_kernel0E13kernel_shared+268];
	ld.shared.f32 	%f365, [_ZZ24default_function_kernel0E13kernel_shared+272];
	ld.shared.f32 	%f366, [_ZZ24default_function_kernel0E13kernel_shared+276];
	ld.shared.f32 	%f367, [_ZZ24default_function_kernel0E13kernel_shared+280];
	ld.shared.f32 	%f368, [_ZZ24default_function_kernel0E13kernel_shared+284];
	fma.rn.f32 	%f369, %f327, %f351, %f325;
	fma.rn.f32 	%f370, %f328, %f351, %f326;
	fma.rn.f32 	%f371, %f328, %f352, %f369;
	fma.rn.f32 	%f372, %f329, %f352, %f370;
	fma.rn.f32 	%f373, %f329, %f353, %f371;
	fma.rn.f32 	%f374, %f330, %f353, %f372;
	fma.rn.f32 	%f375, %f331, %f354, %f373;
	fma.rn.f32 	%f376, %f332, %f354, %f374;
	fma.rn.f32 	%f377, %f332, %f355, %f375;
	fma.rn.f32 	%f378, %f333, %f355, %f376;
	fma.rn.f32 	%f379, %f333, %f356, %f377;
	fma.rn.f32 	%f380, %f334, %f356, %f378;
	fma.rn.f32 	%f381, %f335, %f357, %f379;
	fma.rn.f32 	%f382, %f336, %f357, %f380;
	fma.rn.f32 	%f383, %f336, %f358, %f381;
	fma.rn.f32 	%f384, %f337, %f358, %f382;
	fma.rn.f32 	%f385, %f337, %f359, %f383;
	fma.rn.f32 	%f386, %f338, %f359, %f384;
	fma.rn.f32 	%f387, %f339, %f360, %f385;
	fma.rn.f32 	%f388, %f340, %f360, %f386;
	fma.rn.f32 	%f389, %f340, %f361, %f387;
	fma.rn.f32 	%f390, %f341, %f361, %f388;
	fma.rn.f32 	%f391, %f341, %f362, %f389;
	fma.rn.f32 	%f392, %f342, %f362, %f390;
	fma.rn.f32 	%f393, %f343, %f363, %f391;
	fma.rn.f32 	%f394, %f344, %f363, %f392;
	fma.rn.f32 	%f395, %f344, %f364, %f393;
	fma.rn.f32 	%f396, %f345, %f364, %f394;
	fma.rn.f32 	%f397, %f345, %f365, %f395;
	fma.rn.f32 	%f398, %f346, %f365, %f396;
	fma.rn.f32 	%f399, %f347, %f366, %f397;
	fma.rn.f32 	%f400, %f348, %f366, %f398;
	fma.rn.f32 	%f401, %f348, %f367, %f399;
	fma.rn.f32 	%f402, %f349, %f367, %f400;
	fma.rn.f32 	%f404, %f349, %f368, %f401;
	fma.rn.f32 	%f403, %f350, %f368, %f402;
	add.s32 	%r573, %r573, 1;
	add.s32 	%r572, %r572, 6272;
	add.s32 	%r571, %r571, 6272;
	add.s64 	%rd72, %rd72, 288;
	add.s32 	%r570, %r570, 6272;
	add.s32 	%r569, %r569, 6272;
	add.s32 	%r568, %r568, 6272;
	add.s32 	%r567, %r567, 6272;
	add.s32 	%r566, %r566, 6272;
	add.s32 	%r565, %r565, 6272;
	add.s32 	%r564, %r564, 6272;
	add.s32 	%r563, %r563, 6272;
	add.s32 	%r562, %r562, 6272;
	add.s32 	%r561, %r561, 6272;
	add.s32 	%r560, %r560, 6272;
	add.s32 	%r559, %r559, 6272;
	add.s32 	%r558, %r558, 6272;
	add.s32 	%r557, %r557, 6272;
	add.s32 	%r556, %r556, 6272;
	add.s32 	%r555, %r555, 6272;
	add.s32 	%r554, %r554, 6272;
	add.s32 	%r553, %r553, 6272;
	add.s32 	%r552, %r552, 6272;
	add.s32 	%r551, %r551, 6272;
	add.s32 	%r550, %r550, 6272;
	add.s32 	%r549, %r549, 6272;
	add.s32 	%r548, %r548, 6272;
	add.s32 	%r547, %r547, 6272;
	add.s32 	%r546, %r546, 6272;
	add.s32 	%r545, %r545, 6272;
	setp.ne.s32 	%p184, %r573, 4;
	@%p184 bra 	$L__BB0_1;
	ld.param.u64 	%rd71, [default_function_kernel0_param_2];
	cvta.to.global.u64 	%rd67, %rd71;
	mov.u32 	%r537, %ctaid.z;
	mov.u32 	%r538, %ctaid.y;
	mul.lo.s32 	%r539, %r538, 112;
	mad.lo.s32 	%r540, %r537, 784, %r539;
	mad.lo.s32 	%r541, %r62, 28, %r540;
	mov.u32 	%r542, %ctaid.x;
	mad.lo.s32 	%r543, %r542, 14, %r541;
	add.s32 	%r544, %r543, %r63;
	mul.wide.u32 	%rd68, %r544, 4;
	add.s64 	%rd69, %rd67, %rd68;
	st.global.f32 	[%rd69], %f404;
	st.global.f32 	[%rd69+4], %f403;
	ret;

}


// ===== COMPILED SASS (sm_100) =====

	.target	sm_100

	.elftype	@"ET_EXEC"


//--------------------- .note.nv.tkinfo           --------------------------
	.section	.note.nv.tkinfo,"",@"SHT_NOTE"
	.sectionflags	@"SHF_NOTE_NV_TKINFO"
	.tkinfo
        /*0018*/ 	.word	0x00000002
        /*0030*/ 	.string	""
        /*0030*/ 	.string	"ptxas"
        /*0030*/ 	.string	"Cuda compilation tools, release 13.0, V13.0.88"
        /*0030*/ 	.string	"Build cuda_13.0.r13.0/compiler.36424714_0"
        /*0030*/ 	.string	"-arch sm_100 -m 64 "



//--------------------- .note.nv.cuinfo           --------------------------
	.section	.note.nv.cuinfo,"",@"SHT_NOTE"
	.sectionflags	@"SHF_NOTE_NV_CUINFO"
        /*0018*/ 	.short	0x0002
        /*001a*/ 	.short	0x0064
        /*001c*/ 	.short	0x0082
	.zero		2


//--------------------- .nv.info                  --------------------------
	.section	.nv.info,"",@"SHT_CUDA_INFO"
	.align	4


	//----- nvinfo : EIATTR_REGCOUNT
	.align		4
        /*0000*/ 	.byte	0x04, 0x2f
        /*0002*/ 	.short	(.L_1 - .L_0)
	.align		4
.L_0:
        /*0004*/ 	.word	index@(default_function_kernel0)
        /*0008*/ 	.word	0x00000058


	//----- nvinfo : EIATTR_FRAME_SIZE
	.align		4
.L_1:
        /*000c*/ 	.byte	0x04, 0x11
        /*000e*/ 	.short	(.L_3 - .L_2)
	.align		4
.L_2:
        /*0010*/ 	.word	index@(default_function_kernel0)
        /*0014*/ 	.word	0x00000000


	//----- nvinfo : EIATTR_MIN_STACK_SIZE
	.align		4
.L_3:
        /*0018*/ 	.byte	0x04, 0x12
        /*001a*/ 	.short	(.L_5 - .L_4)
	.align		4
.L_4:
        /*001c*/ 	.word	index@(default_function_kernel0)
        /*0020*/ 	.word	0x00000000
.L_5:


//--------------------- .nv.compat                --------------------------
	.section	.nv.compat,"",@"SHT_CUDA_COMPAT_INFO"
	.align	4
        /*0000*/ 	.byte	0x02, 0x09, 0x00, 0x00, 0x02, 0x02, 0x01, 0x00, 0x02, 0x05, 0x05, 0x00, 0x03, 0x07, 0x01, 0x01
        /*0010*/ 	.byte	0x02, 0x03, 0x00, 0x00, 0x02, 0x06, 0x01, 0x00, 0x04, 0x0b, 0x08, 0x00, 0x09, 0x00, 0x00, 0x00
        /*0020*/ 	.byte	0x00, 0x00, 0x00, 0x00


//--------------------- .nv.info.default_function_kernel0 --------------------------
	.section	.nv.info.default_function_kernel0,"",@"SHT_CUDA_INFO"
	.sectionflags	@""
	.align	4


	//----- nvinfo : EIATTR_CUDA_API_VERSION
	.align		4
        /*0000*/ 	.byte	0x04, 0x37
        /*0002*/ 	.short	(.L_7 - .L_6)
.L_6:
        /*0004*/ 	.word	0x00000082


	//----- nvinfo : EIATTR_KPARAM_INFO
	.align		4
.L_7:
        /*0008*/ 	.byte	0x04, 0x17
        /*000a*/ 	.short	(.L_9 - .L_8)
.L_8:
        /*000c*/ 	.word	0x00000000
        /*0010*/ 	.short	0x0002
        /*0012*/ 	.short	0x0010
        /*0014*/ 	.byte	0x00, 0xf5, 0x21, 0x00


	//----- nvinfo : EIATTR_KPARAM_INFO
	.align		4
.L_9:
        /*0018*/ 	.byte	0x04, 0x17
        /*001a*/ 	.short	(.L_11 - .L_10)
.L_10:
        /*001c*/ 	.word	0x00000000
        /*0020*/ 	.short	0x0001
        /*0022*/ 	.short	0x0008
        /*0024*/ 	.byte	0x00, 0xf5, 0x21, 0x00


	//----- nvinfo : EIATTR_KPARAM_INFO
	.align		4
.L_11:
        /*0028*/ 	.byte	0x04, 0x17
        /*002a*/ 	.short	(.L_13 - .L_12)
.L_12:
        /*002c*/ 	.word	0x00000000
        /*0030*/ 	.short	0x0000
        /*0032*/ 	.short	0x0000
        /*0034*/ 	.byte	0x00, 0xf5, 0x21, 0x00


	//----- nvinfo : EIATTR_SPARSE_MMA_MASK
	.align		4
.L_13:
        /*0038*/ 	.byte	0x03, 0x50
        /*003a*/ 	.short	0x0000


	//----- nvinfo : EIATTR_MAXREG_COUNT
	.align		4
        /*003c*/ 	.byte	0x03, 0x1b
        /*003e*/ 	.short	0x00ff


	//----- nvinfo : EIATTR_NUM_BARRIERS
	.align		4
        /*0040*/ 	.byte	0x02, 0x4c
        /*0042*/ 	.byte	0x01
	.zero		1


	//----- nvinfo : EIATTR_MERCURY_ISA_VERSION
	.align		4
        /*0044*/ 	.byte	0x03, 0x5f
        /*0046*/ 	.short	0x0101


	//----- nvinfo : EIATTR_VRC_CTA_INIT_COUNT
	.align		4
        /*0048*/ 	.byte	0x02, 0x4a
	.zero		1
	.zero		1


	//----- nvinfo : EIATTR_EXIT_INSTR_OFFSETS
	.align		4
        /*004c*/ 	.byte	0x04, 0x1c
        /*004e*/ 	.short	(.L_15 - .L_14)


	//   ....[0]....
.L_14:
        /*0050*/ 	.word	0x00005b00


	//----- nvinfo : EIATTR_CRS_STACK_SIZE
	.align		4
.L_15:
        /*0054*/ 	.byte	0x04, 0x1e
        /*0056*/ 	.short	(.L_17 - .L_16)
.L_16:
        /*0058*/ 	.word	0x00000000


	//----- nvinfo : EIATTR_CBANK_PARAM_SIZE
	.align		4
.L_17:
        /*005c*/ 	.byte	0x03, 0x19
        /*005e*/ 	.short	0x0018


	//----- nvinfo : EIATTR_PARAM_CBANK
	.align		4
        /*0060*/ 	.byte	0x04, 0x0a
        /*0062*/ 	.short	(.L_19 - .L_18)
	.align		4
.L_18:
        /*0064*/ 	.word	index@(.nv.constant0.default_function_kernel0)
        /*0068*/ 	.short	0x0380
        /*006a*/ 	.short	0x0018


	//----- nvinfo : EIATTR_SW_WAR
	.align		4
.L_19:
        /*006c*/ 	.byte	0x04, 0x36
        /*006e*/ 	.short	(.L_21 - .L_20)
.L_20:
        /*0070*/ 	.word	0x00000008
.L_21:


//--------------------- .nv.callgraph             --------------------------
	.section	.nv.callgraph,"",@"SHT_CUDA_CALLGRAPH"
	.align	4
	.sectionentsize	8
	.align		4
        /*0000*/ 	.word	0x00000000
	.align		4
        /*0004*/ 	.word	0xffffffff
	.align		4
        /*0008*/ 	.word	0x00000000
	.align		4
        /*000c*/ 	.word	0xfffffffe
	.align		4
        /*0010*/ 	.word	0x00000000
	.align		4
        /*0014*/ 	.word	0xfffffffd
	.align		4
        /*0018*/ 	.word	0x00000000
	.align		4
        /*001c*/ 	.word	0xfffffffc


//--------------------- .text.default_function_kernel0 --------------------------
	.section	.text.default_function_kernel0,"ax",@progbits
	.align	128
        .global         default_function_kernel0
        .type           default_function_kernel0,@function
        .size           default_function_kernel0,(.L_x_20 - default_function_kernel0)
        .other          default_function_kernel0,@"STO_CUDA_ENTRY STV_DEFAULT"
default_function_kernel0:
.text.default_function_kernel0:
[----:B------:R-:W-:Y:S01]  /*0000*/  LDC R1, c[0x0][0x37c] ;  /* 0x0000df00ff017b82 */ /* 0x000fe20000000800 */
[----:B------:R-:W0:Y:S01]  /*0010*/  S2R R42, SR_TID.X ;  /* 0x00000000002a7919 */ /* 0x000e220000002100 */
[----:B------:R-:W-:-:S06]  /*0020*/  LOP3.LUT R43, R43, 0xfffffffe, RZ, 0xc0, !PT ;  /* 0xfffffffe2b2b7812 */ /* 0x000fcc00078ec0ff */
[----:B------:R-:W1:Y:S01]  /*0030*/  S2UR UR5, SR_CgaCtaId ;  /* 0x00000000000579c3 */ /* 0x000e620000008800 */
[----:B------:R-:W-:Y:S01]  /*0040*/  LOP3.LUT R30, R30, 0xfffeffff, RZ, 0xc0, !PT ;  /* 0xfffeffff1e1e7812 */ /* 0x000fe200078ec0ff */
[----:B------:R-:W2:Y:S01]  /*0050*/  S2R R5, SR_TID.Y ;  /* 0x0000000000057919 */ /* 0x000ea20000002200 */
[----:B------:R-:W-:Y:S01]  /*0060*/  UMOV UR4, 0x400 ;  /* 0x0000040000047882 */ /* 0x000fe20000000000 */
[----:B------:R-:W3:Y:S01]  /*0070*/  LDCU.64 UR6, c[0x0][0x358] ;  /* 0x00006b00ff0677ac */ /* 0x000ee20008000a00 */
[----:B------:R-:W4:Y:S01]  /*0080*/  S2R R48, SR_CTAID.X ;  /* 0x0000000000307919 */ /* 0x000f220000002500 */
[----:B-1----:R-:W-:-:S03]  /*0090*/  ULEA UR5, UR5, UR4, 0x18 ;  /* 0x0000000405057291 */ /* 0x002fc6000f8ec0ff */
[----:B------:R-:W-:Y:S01]  /*00a0*/  UMOV UR4, URZ ;  /* 0x000000ff00047c82 */ /* 0x000fe20008000000 */
[C---:B0-----:R-:W-:Y:S02]  /*00b0*/  IMAD R2, R42.reuse, 0x1c, RZ ;  /* 0x0000001c2a027824 */ /* 0x041fe400078e02ff */
[----:B------:R-:W-:Y:S02]  /*00c0*/  IMAD R20, R42, 0x1c, RZ ;  /* 0x0000001c2a147824 */ /* 0x000fe400078e02ff */
[----:B------:R-:W-:Y:S02]  /*00d0*/  VIADD R21, R2, 0x4 ;  /* 0x0000000402157836 */ /* 0x000fe40000000000 */
[----:B------:R-:W-:Y:S02]  /*00e0*/  VIADD R4, R20, 0x18 ;  /* 0x0000001814047836 */ /* 0x000fe40000000000 */
[----:B------:R-:W-:Y:S01]  /*00f0*/  VIADD R18, R2, 0x14 ;  /* 0x0000001402127836 */ /* 0x000fe20000000000 */
[----:B------:R-:W-:Y:S01]  /*0100*/  LOP3.LUT R0, R21, 0xffff, RZ, 0xc0, !PT ;  /* 0x0000ffff15007812 */ /* 0x000fe200078ec0ff */
[----:B--2---:R-:W-:Y:S01]  /*0110*/  IMAD R3, R5, 0xc, RZ ;  /* 0x0000000c05037824 */ /* 0x004fe200078e02ff */
[----:B------:R-:W-:Y:S01]  /*0120*/  LOP3.LUT R4, R4, 0xffff, RZ, 0xc0, !PT ;  /* 0x0000ffff04047812 */ /* 0x000fe200078ec0ff */
[----:B------:R-:W-:-:S02]  /*0130*/  VIADD R24, R2, 0x18 ;  /* 0x0000001802187836 */ /* 0x000fc40000000000 */
[----:B------:R-:W-:Y:S02]  /*0140*/  IMAD R0, R0, 0x2aab, RZ ;  /* 0x00002aab00007824 */ /* 0x000fe400078e02ff */
[----:B------:R-:W-:Y:S01]  /*0150*/  IMAD R4, R4, 0xaaab, RZ ;  /* 0x0000aaab04047824 */ /* 0x000fe200078e02ff */
[-C--:B------:R-:W-:Y:S01]  /*0160*/  LEA.HI R6, R24, R3.reuse, RZ, 0x1c ;  /* 0x0000000318067211 */ /* 0x080fe200078fe0ff */
[C---:B------:R-:W-:Y:S01]  /*0170*/  VIADD R40, R2.reuse, 0x19 ;  /* 0x0000001902287836 */ /* 0x040fe20000000000 */
[----:B------:R-:W-:Y:S01]  /*0180*/  SHF.R.U32.HI R15, RZ, 0x14, R0 ;  /* 0x00000014ff0f7819 */ /* 0x000fe20000011600 */
[C---:B------:R-:W-:Y:S01]  /*0190*/  VIADD R36, R2.reuse, 0x1a ;  /* 0x0000001a02247836 */ /* 0x040fe20000000000 */
[----:B------:R-:W-:Y:S01]  /*01a0*/  SHF.R.U32.HI R23, RZ, 0x16, R4 ;  /* 0x00000016ff177819 */ /* 0x000fe20000011604 */
[----:B------:R-:W-:Y:S01]  /*01b0*/  IMAD.SHL.U32 R16, R5, 0x2, RZ ;  /* 0x0000000205107824 */ /* 0x000fe200078e00ff */
[----:B------:R-:W-:Y:S01]  /*01c0*/  PRMT R0, R15, 0x9910, RZ ;  /* 0x000099100f007816 */ /* 0x000fe200000000ff */
[----:B------:R-:W-:Y:S01]  /*01d0*/  VIADD R19, R2, 0x8 ;  /* 0x0000000802137836 */ /* 0x000fe20000000000 */
[----:B------:R-:W-:Y:S01]  /*01e0*/  LOP3.LUT R4, R18, 0xffff, RZ, 0xc0, !PT ;  /* 0x0000ffff12047812 */ /* 0x000fe200078ec0ff */
[----:B------:R-:W-:Y:S01]  /*01f0*/  IMAD R9, R42, 0xc, RZ ;  /* 0x0000000c2a097824 */ /* 0x000fe200078e02ff */
[-C--:B------:R-:W-:Y:S01]  /*0200*/  LEA.HI R7, R40, R3.reuse, RZ, 0x1c ;  /* 0x0000000328077211 */ /* 0x080fe200078fe0ff */
[----:B------:R-:W-:Y:S01]  /*0210*/  IMAD R0, R0, 0x60, RZ ;  /* 0x0000006000007824 */ /* 0x000fe200078e02ff */
[----:B------:R-:W-:Y:S01]  /*0220*/  ISETP.GT.U32.AND P3, PT, R6, 0x2f, PT ;  /* 0x0000002f0600780c */ /* 0x000fe20003f64070 */
[----:B------:R-:W-:Y:S01]  /*0230*/  IMAD R4, R4, 0x2aab, RZ ;  /* 0x00002aab04047824 */ /* 0x000fe200078e02ff */
[----:B------:R-:W-:Y:S01]  /*0240*/  ISETP.GT.U32.AND P2, PT, R7, 0x2f, PT ;  /* 0x0000002f0700780c */ /* 0x000fe20003f44070 */
[----:B------:R-:W-:Y:S01]  /*0250*/  IMAD.MOV R0, RZ, RZ, -R0 ;  /* 0x000000ffff007224 */ /* 0x000fe200078e0a00 */
[----:B------:R-:W-:Y:S01]  /*0260*/  LEA.HI R6, R36, R3, RZ, 0x1c ;  /* 0x0000000324067211 */ /* 0x000fe200078fe0ff */
[----:B------:R-:W-:Y:S01]  /*0270*/  IMAD.IADD R7, R16, 0x1, R23 ;  /* 0x0000000110077824 */ /* 0x000fe200078e0217 */
[----:B------:R-:W-:Y:S01]  /*0280*/  SHF.R.U32.HI R39, RZ, 0x14, R4 ;  /* 0x00000014ff277819 */ /* 0x000fe20000011604 */
[----:B------:R-:W-:Y:S01]  /*0290*/  IMAD R12, R5, 0x620, RZ ;  /* 0x00000620050c7824 */ /* 0x000fe200078e02ff */
[----:B------:R-:W-:Y:S01]  /*02a0*/  PRMT R0, R0, 0x7710, RZ ;  /* 0x0000771000007816 */ /* 0x000fe200000000ff */
[----:B------:R-:W-:Y:S01]  /*02b0*/  VIADD R22, R2, 0x10 ;  /* 0x0000001002167836 */ /* 0x000fe20000000000 */
[----:B------:R-:W-:Y:S01]  /*02c0*/  LOP3.LUT R4, R24, 0xffff, RZ, 0xc0, !PT ;  /* 0x0000ffff18047812 */ /* 0x000fe200078ec0ff */
[C---:B------:R-:W-:Y:S01]  /*02d0*/  VIADD R14, R2.reuse, 0xc ;  /* 0x0000000c020e7836 */ /* 0x040fe20000000000 */
[----:B------:R-:W-:Y:S01]  /*02e0*/  PRMT R8, R39, 0x9910, RZ ;  /* 0x0000991027087816 */ /* 0x000fe200000000ff */
[----:B------:R-:W-:Y:S01]  /*02f0*/  IMAD.IADD R21, R21, 0x1, R0 ;  /* 0x0000000115157824 */ /* 0x000fe200078e0200 */
[----:B------:R-:W-:Y:S01]  /*0300*/  LOP3.LUT R0, R19, 0xffff, RZ, 0xc0, !PT ;  /* 0x0000ffff13007812 */ /* 0x000fe200078ec0ff */
[----:B------:R-:W-:Y:S01]  /*0310*/  VIADD R38, R2, 0x9 ;  /* 0x0000000902267836 */ /* 0x000fe20000000000 */
[----:B------:R-:W-:Y:S01]  /*0320*/  ISETP.GT.U32.AND P0, PT, R6, 0x2f, PT ;  /* 0x0000002f0600780c */ /* 0x000fe20003f04070 */
[----:B------:R-:W-:Y:S01]  /*0330*/  IMAD R6, R4, 0xaaab, RZ ;  /* 0x0000aaab04067824 */ /* 0x000fe200078e02ff */
[----:B------:R-:W-:Y:S01]  /*0340*/  ISETP.GT.U32.OR P3, PT, R7, 0x7, P3 ;  /* 0x000000070700780c */ /* 0x000fe20001f64470 */
[----:B------:R-:W-:Y:S01]  /*0350*/  IMAD R0, R0, 0x2aab, RZ ;  /* 0x00002aab00007824 */ /* 0x000fe200078e02ff */
[----:B------:R-:W-:Y:S01]  /*0360*/  LOP3.LUT R7, R9, 0xc, RZ, 0xc0, !PT ;  /* 0x0000000c09077812 */ /* 0x000fe200078ec0ff */
[----:B------:R-:W-:Y:S01]  /*0370*/  IMAD.MOV.U32 R4, RZ, RZ, R8 ;  /* 0x000000ffff047224 */ /* 0x000fe200078e0008 */
[----:B------:R-:W-:Y:S01]  /*0380*/  SHF.R.U32.HI R6, RZ, 0x16, R6 ;  /* 0x00000016ff067819 */ /* 0x000fe20000011606 */
[----:B------:R-:W-:Y:S01]  /*0390*/  VIADD R34, R2, 0xa ;  /* 0x0000000a02227836 */ /* 0x000fe20000000000 */
[----:B------:R-:W-:Y:S01]  /*03a0*/  LOP3.LUT R11, R12, 0x8, R7, 0xf6, !PT ;  /* 0x000000080c0b7812 */ /* 0x000fe200078ef607 */
[----:B------:R-:W-:Y:S01]  /*03b0*/  IMAD R4, R4, 0x60, RZ ;  /* 0x0000006004047824 */ /* 0x000fe200078e02ff */
[----:B------:R-:W-:Y:S01]  /*03c0*/  LOP3.LUT R8, R22, 0xffff, RZ, 0xc0, !PT ;  /* 0x0000ffff16087812 */ /* 0x000fe200078ec0ff */
[----:B------:R-:W-:Y:S01]  /*03d0*/  VIADD R44, R2, 0xf ;  /* 0x0000000f022c7836 */ /* 0x000fe20000000000 */
[----:B------:R-:W-:Y:S01]  /*03e0*/  SHF.R.U32.HI R0, RZ, 0x14, R0 ;  /* 0x00000014ff007819 */ /* 0x000fe20000011600 */
[----:B------:R-:W-:Y:S01]  /*03f0*/  IMAD R23, R23, 0x310, R11 ;  /* 0x0000031017177824 */ /* 0x000fe200078e020b */
[----:B------:R-:W-:Y:S01]  /*0400*/  PRMT R6, R6, 0x9910, RZ ;  /* 0x0000991006067816 */ /* 0x000fe200000000ff */
[----:B------:R-:W-:-:S02]  /*0410*/  IMAD R8, R8, 0x2aab, RZ ;  /* 0x00002aab08087824 */ /* 0x000fc400078e02ff */
[----:B------:R-:W-:Y:S02]  /*0420*/  IMAD.MOV R13, RZ, RZ, -R4 ;  /* 0x000000ffff0d7224 */ /* 0x000fe400078e0a04 */
[C---:B------:R-:W-:Y:S01]  /*0430*/  IMAD R11, R0.reuse, 0x310, R11 ;  /* 0x00000310000b7824 */ /* 0x040fe200078e020b */
[----:B------:R-:W-:Y:S01]  /*0440*/  PRMT R0, R0, 0x9910, RZ ;  /* 0x0000991000007816 */ /* 0x000fe200000000ff */
[----:B------:R-:W-:Y:S01]  /*0450*/  IMAD.MOV.U32 R4, RZ, RZ, R6 ;  /* 0x000000ffff047224 */ /* 0x000fe200078e0006 */
[----:B------:R-:W-:Y:S01]  /*0460*/  PRMT R13, R13, 0x7710, RZ ;  /* 0x000077100d0d7816 */ /* 0x000fe200000000ff */
[----:B------:R-:W-:Y:S01]  /*0470*/  VIADD R32, R2, 0x2 ;  /* 0x0000000202207836 */ /* 0x000fe20000000000 */
[----:B------:R-:W-:Y:S01]  /*0480*/  SHF.R.U32.HI R25, RZ, 0x14, R8 ;  /* 0x00000014ff197819 */ /* 0x000fe20000011608 */
[----:B------:R-:W-:Y:S01]  /*0490*/  IMAD R0, R0, 0x60, RZ ;  /* 0x0000006000007824 */ /* 0x000fe200078e02ff */
[----:B------:R-:W-:Y:S01]  /*04a0*/  LOP3.LUT R6, R14, 0xffff, RZ, 0xc0, !PT ;  /* 0x0000ffff0e067812 */ /* 0x000fe200078ec0ff */
[----:B------:R-:W-:Y:S01]  /*04b0*/  IMAD R4, R4, 0x60, RZ ;  /* 0x0000006004047824 */ /* 0x000fe200078e02ff */
[----:B------:R-:W-:Y:S01]  /*04c0*/  PRMT R10, R25, 0x9910, RZ ;  /* 0x00009910190a7816 */ /* 0x000fe200000000ff */
[----:B------:R-:W-:-:S02]  /*04d0*/  IMAD.IADD R18, R18, 0x1, R13 ;  /* 0x0000000112127824 */ /* 0x000fc400078e020d */
[----:B------:R-:W-:Y:S02]  /*04e0*/  IMAD.MOV R8, RZ, RZ, -R0 ;  /* 0x000000ffff087224 */ /* 0x000fe400078e0a00 */
[----:B------:R-:W-:Y:S01]  /*04f0*/  IMAD.MOV R13, RZ, RZ, -R4 ;  /* 0x000000ffff0d7224 */ /* 0x000fe200078e0a04 */
[----:B------:R-:W-:Y:S01]  /*0500*/  LOP3.LUT R18, R18, 0xffff, RZ, 0xc0, !PT ;  /* 0x0000ffff12127812 */ /* 0x000fe200078ec0ff */
[----:B------:R-:W-:Y:S01]  /*0510*/  IMAD.MOV.U32 R0, RZ, RZ, R10 ;  /* 0x000000ffff007224 */ /* 0x000fe200078e000a */
[----:B------:R-:W-:Y:S01]  /*0520*/  PRMT R4, R8, 0x7710, RZ ;  /* 0x0000771008047816 */ /* 0x000fe200000000ff */
[----:B------:R-:W-:Y:S01]  /*0530*/  IMAD R6, R6, 0x2aab, RZ ;  /* 0x00002aab06067824 */ /* 0x000fe200078e02ff */
[----:B------:R-:W-:Y:S01]  /*0540*/  PRMT R13, R13, 0x7710, RZ ;  /* 0x000077100d0d7816 */ /* 0x000fe200000000ff */
[----:B------:R-:W-:Y:S01]  /*0550*/  IMAD R0, R0, 0x60, RZ ;  /* 0x0000006000007824 */ /* 0x000fe200078e02ff */
[----:B------:R-:W-:Y:S01]  /*0560*/  LOP3.LUT R8, R36, 0xffff, RZ, 0xc0, !PT ;  /* 0x0000ffff24087812 */ /* 0x000fe200078ec0ff */
[----:B------:R-:W-:Y:S01]  /*0570*/  IMAD.IADD R19, R19, 0x1, R4 ;  /* 0x0000000113137824 */ /* 0x000fe200078e0204 */
[----:B------:R-:W-:Y:S01]  /*0580*/  LOP3.LUT R4, R38, 0xffff, RZ, 0xc0, !PT ;  /* 0x0000ffff26047812 */ /* 0x000fe200078ec0ff */
[----:B------:R-:W-:Y:S01]  /*0590*/  IMAD.IADD R24, R24, 0x1, R13 ;  /* 0x0000000118187824 */ /* 0x000fe200078e020d */
[----:B------:R-:W-:Y:S01]  /*05a0*/  SHF.R.U32.HI R10, RZ, 0x14, R6 ;  /* 0x00000014ff0a7819 */ /* 0x000fe20000011606 */
[----:B------:R-:W-:Y:S01]  /*05b0*/  IMAD.MOV R13, RZ, RZ, -R0 ;  /* 0x000000ffff0d7224 */ /* 0x000fe200078e0a00 */
[----:B------:R-:W-:Y:S01]  /*05c0*/  LOP3.LUT R0, R40, 0xffff, RZ, 0xc0, !PT ;  /* 0x0000ffff28007812 */ /* 0x000fe200078ec0ff */
[----:B------:R-:W-:Y:S01]  /*05d0*/  IMAD R4, R4, 0x2aab, RZ ;  /* 0x00002aab04047824 */ /* 0x000fe200078e02ff */
[----:B------:R-:W-:Y:S01]  /*05e0*/  PRMT R6, R10, 0x9910, RZ ;  /* 0x000099100a067816 */ /* 0x000fe200000000ff */
[----:B------:R-:W-:Y:S01]  /*05f0*/  IMAD R8, R8, 0xaaab, RZ ;  /* 0x0000aaab08087824 */ /* 0x000fe200078e02ff */
[----:B------:R-:W-:Y:S01]  /*0600*/  PRMT R13, R13, 0x7710, RZ ;  /* 0x000077100d0d7816 */ /* 0x000fe200000000ff */
[----:B------:R-:W-:Y:S01]  /*0610*/  IMAD R27, R0, 0xaaab, RZ ;  /* 0x0000aaab001b7824 */ /* 0x000fe200078e02ff */
[----:B------:R-:W-:Y:S01]  /*0620*/  SHF.R.U32.HI R29, RZ, 0x14, R4 ;  /* 0x00000014ff1d7819 */ /* 0x000fe20000011604 */
[----:B------:R-:W-:Y:S01]  /*0630*/  IMAD.MOV.U32 R0, RZ, RZ, R6 ;  /* 0x000000ffff007224 */ /* 0x000fe200078e0006 */
[----:B------:R-:W-:Y:S01]  /*0640*/  LOP3.LUT R6, R34, 0xffff, RZ, 0xc0, !PT ;  /* 0x0000ffff22067812 */ /* 0x000fe200078ec0ff */
[----:B------:R-:W-:Y:S01]  /*0650*/  IMAD.IADD R22, R22, 0x1, R13 ;  /* 0x0000000116167824 */ /* 0x000fe200078e020d */
[----:B------:R-:W-:Y:S01]  /*0660*/  SHF.R.U32.HI R27, RZ, 0x16, R27 ;  /* 0x00000016ff1b7819 */ /* 0x000fe2000001161b */
[----:B------:R-:W-:Y:S01]  /*0670*/  IMAD R0, R0, 0x60, RZ ;  /* 0x0000006000007824 */ /* 0x000fe200078e02ff */
[----:B------:R-:W-:Y:S01]  /*0680*/  PRMT R4, R29, 0x9910, RZ ;  /* 0x000099101d047816 */ /* 0x000fe200000000ff */
[----:B------:R-:W-:Y:S01]  /*0690*/  IMAD R6, R6, 0x2aab, RZ ;  /* 0x00002aab06067824 */ /* 0x000fe200078e02ff */
[----:B------:R-:W-:Y:S01]  /*06a0*/  PRMT R17, R27, 0x9910, RZ ;  /* 0x000099101b117816 */ /* 0x000fe200000000ff */
[----:B------:R-:W-:Y:S01]  /*06b0*/  IMAD.MOV R13, RZ, RZ, -R0 ;  /* 0x000000ffff0d7224 */ /* 0x000fe200078e0a00 */
[----:B------:R-:W-:Y:S01]  /*06c0*/  SHF.R.U32.HI R31, RZ, 0x16, R8 ;  /* 0x00000016ff1f7819 */ /* 0x000fe20000011608 */
[----:B------:R-:W-:Y:S01]  /*06d0*/  IMAD.MOV.U32 R0, RZ, RZ, R4 ;  /* 0x000000ffff007224 */ /* 0x000fe200078e0004 */
[----:B------:R-:W-:Y:S01]  /*06e0*/  SHF.R.U32.HI R33, RZ, 0x14, R6 ;  /* 0x00000014ff217819 */ /* 0x000fe20000011606 */
[----:B------:R-:W-:Y:S01]  /*06f0*/  IMAD.MOV.U32 R4, RZ, RZ, R17 ;  /* 0x000000ffff047224 */ /* 0x000fe200078e0011 */
[----:B------:R-:W-:Y:S01]  /*0700*/  PRMT R13, R13, 0x7710, RZ ;  /* 0x000077100d0d7816 */ /* 0x000fe200000000ff */
[----:B------:R-:W-:Y:S01]  /*0710*/  IMAD R0, R0, 0x60, RZ ;  /* 0x0000006000007824 */ /* 0x000fe200078e02ff */
[----:B------:R-:W-:Y:S01]  /*0720*/  PRMT R6, R33, 0x9910, RZ ;  /* 0x0000991021067816 */ /* 0x000fe200000000ff */
[----:B------:R-:W-:Y:S01]  /*0730*/  IMAD R4, R4, 0x60, RZ ;  /* 0x0000006004047824 */ /* 0x000fe200078e02ff */
[----:B------:R-:W-:Y:S01]  /*0740*/  PRMT R8, R31, 0x9910, RZ ;  /* 0x000099101f087816 */ /* 0x000fe200000000ff */
[----:B------:R-:W-:Y:S01]  /*0750*/  IMAD.IADD R14, R14, 0x1, R13 ;  /* 0x000000010e0e7824 */ /* 0x000fe200078e020d */
[----:B------:R-:W-:Y:S01]  /*0760*/  LOP3.LUT R22, R22, 0xffff, RZ, 0xc0, !PT ;  /* 0x0000ffff16167812 */ /* 0x000fe200078ec0ff */
[----:B------:R-:W-:Y:S01]  /*0770*/  IMAD.MOV R4, RZ, RZ, -R4 ;  /* 0x000000ffff047224 */ /* 0x000fe200078e0a04 */
[----:B------:R-:W-:Y:S01]  /*0780*/  LOP3.LUT R24, R24, 0xffff, RZ, 0xc0, !PT ;  /* 0x0000ffff18187812 */ /* 0x000fe200078ec0ff */
[----:B------:R-:W-:Y:S01]  /*0790*/  IMAD.MOV R13, RZ, RZ, -R0 ;  /* 0x000000ffff0d7224 */ /* 0x000fe200078e0a00 */
[----:B------:R-:W-:Y:S01]  /*07a0*/  LOP3.LUT R19, R19, 0xffff, RZ, 0xc0, !PT ;  /* 0x0000ffff13137812 */ /* 0x000fe200078ec0ff */
[----:B------:R-:W-:Y:S01]  /*07b0*/  IMAD.MOV.U32 R0, RZ, RZ, R6 ;  /* 0x000000ffff007224 */ /* 0x000fe200078e0006 */
[----:B------:R-:W-:Y:S01]  /*07c0*/  PRMT R17, R4, 0x7710, RZ ;  /* 0x0000771004117816 */ /* 0x000fe200000000ff */
[----:B------:R-:W-:Y:S01]  /*07d0*/  VIADD R4, R2, 0xd ;  /* 0x0000000d02047836 */ /* 0x000fe20000000000 */
[----:B------:R-:W-:Y:S01]  /*07e0*/  PRMT R13, R13, 0x7710, RZ ;  /* 0x000077100d0d7816 */ /* 0x000fe200000000ff */
[----:B------:R-:W-:Y:S01]  /*07f0*/  IMAD.MOV.U32 R6, RZ, RZ, R8 ;  /* 0x000000ffff067224 */ /* 0x000fe200078e0008 */
[----:B------:R-:W-:Y:S01]  /*0800*/  LOP3.LUT R14, R14, 0xffff, RZ, 0xc0, !PT ;  /* 0x0000ffff0e0e7812 */ /* 0x000fe200078ec0ff */
[----:B------:R-:W-:Y:S01]  /*0810*/  IMAD R0, R0, 0x60, RZ ;  /* 0x0000006000007824 */ /* 0x000fe200078e02ff */
[----:B------:R-:W-:Y:S01]  /*0820*/  LOP3.LUT R8, R4, 0xffff, RZ, 0xc0, !PT ;  /* 0x0000ffff04087812 */ /* 0x000fe200078ec0ff */
[----:B------:R-:W-:-:S02]  /*0830*/  IMAD R6, R6, 0x60, RZ ;  /* 0x0000006006067824 */ /* 0x000fc400078e02ff */
[----:B------:R-:W-:Y:S02]  /*0840*/  IMAD.MOV R0, RZ, RZ, -R0 ;  /* 0x000000ffff007224 */ /* 0x000fe400078e0a00 */
[----:B------:R-:W-:Y:S02]  /*0850*/  IMAD R8, R8, 0x2aab, RZ ;  /* 0x00002aab08087824 */ /* 0x000fe400078e02ff */
[----:B------:R-:W-:Y:S01]  /*0860*/  IMAD.MOV R35, RZ, RZ, -R6 ;  /* 0x000000ffff237224 */ /* 0x000fe200078e0a06 */
[----:B------:R-:W-:Y:S01]  /*0870*/  LOP3.LUT R6, R44, 0xffff, RZ, 0xc0, !PT ;  /* 0x0000ffff2c067812 */ /* 0x000fe200078ec0ff */
[----:B------:R-:W-:Y:S01]  /*0880*/  IMAD.IADD R38, R38, 0x1, R13 ;  /* 0x0000000126267824 */ /* 0x000fe200078e020d */
[----:B------:R-:W-:Y:S01]  /*0890*/  SHF.R.U32.HI R13, RZ, 0x14, R8 ;  /* 0x00000014ff0d7819 */ /* 0x000fe20000011608 */
[----:B------:R-:W-:Y:S01]  /*08a0*/  IMAD.IADD R40, R40, 0x1, R17 ;  /* 0x0000000128287824 */ /* 0x000fe200078e0211 */
[----:B------:R-:W-:Y:S01]  /*08b0*/  PRMT R17, R0, 0x7710, RZ ;  /* 0x0000771000117816 */ /* 0x000fe200000000ff */
[----:B------:R-:W-:Y:S01]  /*08c0*/  IMAD R6, R6, 0x2aab, RZ ;  /* 0x00002aab06067824 */ /* 0x000fe200078e02ff */
[----:B------:R-:W-:Y:S01]  /*08d0*/  LOP3.LUT R0, R32, 0xffff, RZ, 0xc0, !PT ;  /* 0x0000ffff20007812 */ /* 0x000fe200078ec0ff */
[----:B------:R-:W-:Y:S01]  /*08e0*/  VIADD R41, R2, 0x12 ;  /* 0x0000001202297836 */ /* 0x000fe20000000000 */
[----:B------:R-:W-:Y:S01]  /*08f0*/  PRMT R8, R13, 0x9910, RZ ;  /* 0x000099100d087816 */ /* 0x000fe200000000ff */
[----:B------:R-:W-:Y:S01]  /*0900*/  IMAD.IADD R34, R34, 0x1, R17 ;  /* 0x0000000122227824 */ /* 0x000fe200078e0211 */
[----:B------:R-:W-:Y:S01]  /*0910*/  PRMT R35, R35, 0x7710, RZ ;  /* 0x0000771023237816 */ /* 0x000fe200000000ff */
[----:B------:R-:W-:Y:S01]  /*0920*/  IMAD R0, R0, 0x2aab, RZ ;  /* 0x00002aab00007824 */ /* 0x000fe200078e02ff */
[----:B------:R-:W-:Y:S01]  /*0930*/  SHF.R.U32.HI R49, RZ, 0x14, R6 ;  /* 0x00000014ff317819 */ /* 0x000fe20000011606 */
[----:B------:R-:W-:Y:S01]  /*0940*/  IMAD.MOV.U32 R6, RZ, RZ, R8 ;  /* 0x000000ffff067224 */ /* 0x000fe200078e0008 */
[----:B------:R-:W-:Y:S01]  /*0950*/  LOP3.LUT R17, R41, 0xffff, RZ, 0xc0, !PT ;  /* 0x0000ffff29117812 */ /* 0x000fe200078ec0ff */
[----:B------:R-:W-:Y:S01]  /*0960*/  IMAD.IADD R36, R36, 0x1, R35 ;  /* 0x0000000124247824 */ /* 0x000fe200078e0223 */
[----:B------:R-:W-:Y:S01]  /*0970*/  PRMT R8, R49, 0x9910, RZ ;  /* 0x0000991031087816 */ /* 0x000fe200000000ff */
[----:B------:R-:W-:Y:S01]  /*0980*/  VIADD R26, R2, 0x3 ;  /* 0x00000003021a7836 */ /* 0x000fe20000000000 */
[----:B------:R-:W-:Y:S01]  /*0990*/  SHF.R.U32.HI R35, RZ, 0x14, R0 ;  /* 0x00000014ff237819 */ /* 0x000fe20000011600 */
[----:B------:R-:W-:Y:S01]  /*09a0*/  IMAD R0, R6, 0x60, RZ ;  /* 0x0000006006007824 */ /* 0x000fe200078e02ff */
[----:B------:R-:W-:Y:S01]  /*09b0*/  LOP3.LUT R75, R38, 0xffff, RZ, 0xc0, !PT ;  /* 0x0000ffff264b7812 */ /* 0x000fe200078ec0ff */
[----:B------:R-:W-:Y:S01]  /*09c0*/  IMAD.MOV.U32 R6, RZ, RZ, R8 ;  /* 0x000000ffff067224 */ /* 0x000fe200078e0008 */
[----:B------:R-:W-:Y:S01]  /*09d0*/  PRMT R28, R35, 0x9910, RZ ;  /* 0x00009910231c7816 */ /* 0x000fe200000000ff */
[----:B------:R-:W-:Y:S01]  /*09e0*/  IMAD R51, R17, 0x2aab, RZ ;  /* 0x00002aab11337824 */ /* 0x000fe200078e02ff */
[----:B------:R-:W-:Y:S01]  /*09f0*/  LOP3.LUT R8, R26, 0xffff, RZ, 0xc0, !PT ;  /* 0x0000ffff1a087812 */ /* 0x000fe200078ec0ff */
[----:B------:R-:W-:Y:S01]  /*0a00*/  IMAD.MOV R17, RZ, RZ, -R0 ;  /* 0x000000ffff117224 */ /* 0x000fe200078e0a00 */
[----:B------:R-:W-:Y:S01]  /*0a10*/  SHF.R.U32.HI R75, RZ, 0x4, R75 ;  /* 0x00000004ff4b7819 */ /* 0x000fe2000001164b */
[----:B------:R-:W-:Y:S01]  /*0a20*/  IMAD R6, R6, 0x60, RZ ;  /* 0x0000006006067824 */ /* 0x000fe200078e02ff */
[----:B------:R-:W-:Y:S01]  /*0a30*/  SHF.R.U32.HI R51, RZ, 0x14, R51 ;  /* 0x00000014ff337819 */ /* 0x000fe20000011633 */
[----:B------:R-:W-:Y:S01]  /*0a40*/  IMAD.MOV.U32 R0, RZ, RZ, R28 ;  /* 0x000000ffff007224 */ /* 0x000fe200078e001c */
[----:B------:R-:W-:Y:S01]  /*0a50*/  PRMT R17, R17, 0x7710, RZ ;  /* 0x0000771011117816 */ /* 0x000fe200000000ff */
[----:B------:R-:W-:Y:S01]  /*0a60*/  IMAD.MOV R6, RZ, RZ, -R6 ;  /* 0x000000ffff067224 */ /* 0x000fe200078e0a06 */
[----:B------:R-:W-:Y:S01]  /*0a70*/  PRMT R28, R51, 0x9910, RZ ;  /* 0x00009910331c7816 */ /* 0x000fe200000000ff */
[----:B------:R-:W-:Y:S01]  /*0a80*/  IMAD R0, R0, 0x60, RZ ;  /* 0x0000006000007824 */ /* 0x000fe200078e02ff */
[----:B------:R-:W-:Y:S01]  /*0a90*/  LOP3.LUT R40, R40, 0xffff, RZ, 0xc0, !PT ;  /* 0x0000ffff28287812 */ /* 0x000fe200078ec0ff */
[----:B------:R-:W-:Y:S01]  /*0aa0*/  IMAD R8, R8, 0x2aab, RZ ;  /* 0x00002aab08087824 */ /* 0x000fe200078e02ff */
[----:B------:R-:W-:Y:S01]  /*0ab0*/  LOP3.LUT R75, R75, 0xffff, RZ, 0xc0, !PT ;  /* 0x0000ffff4b4b7812 */ /* 0x000fe200078ec0ff */
[----:B------:R-:W-:Y:S01]  /*0ac0*/  IMAD.IADD R4, R4, 0x1, R17 ;  /* 0x0000000104047824 */ /* 0x000fe200078e0211 */
[----:B------:R-:W-:Y:S01]  /*0ad0*/  PRMT R17, R6, 0x7710, RZ ;  /* 0x0000771006117816 */ /* 0x000fe200000000ff */
[----:B------:R-:W-:Y:S01]  /*0ae0*/  IMAD.MOV R0, RZ, RZ, -R0 ;  /* 0x000000ffff007224 */ /* 0x000fe200078e0a00 */
[----:B------:R-:W-:Y:S01]  /*0af0*/  SHF.R.U32.HI R37, RZ, 0x14, R8 ;  /* 0x00000014ff257819 */ /* 0x000fe20000011608 */
[----:B------:R-:W-:Y:S01]  /*0b00*/  IMAD.MOV.U32 R6, RZ, RZ, R28 ;  /* 0x000000ffff067224 */ /* 0x000fe200078e001c */
[----:B------:R-:W-:Y:S01]  /*0b10*/  LOP3.LUT R4, R4, 0xffff, RZ, 0xc0, !PT ;  /* 0x0000ffff04047812 */ /* 0x000fe200078ec0ff */
[----:B------:R-:W-:Y:S01]  /*0b20*/  IMAD.IADD R44, R44, 0x1, R17 ;  /* 0x000000012c2c7824 */ /* 0x000fe200078e0211 */
[----:B------:R-:W-:Y:S01]  /*0b30*/  PRMT R17, R0, 0x7710, RZ ;  /* 0x0000771000117816 */ /* 0x000fe200000000ff */
[C---:B------:R-:W-:Y:S01]  /*0b40*/  VIADD R45, R2.reuse, 0x13 ;  /* 0x00000013022d7836 */ /* 0x040fe20000000000 */
[----:B------:R-:W-:Y:S01]  /*0b50*/  PRMT R8, R37, 0x9910, RZ ;  /* 0x0000991025087816 */ /* 0x000fe200000000ff */
[----:B------:R-:W-:Y:S01]  /*0b60*/  VIADD R28, R2, 0x5 ;  /* 0x00000005021c7836 */ /* 0x000fe20000000000 */
[----:B------:R-:W-:Y:S01]  /*0b70*/  SHF.R.U32.HI R4, RZ, 0x4, R4 ;  /* 0x00000004ff047819 */ /* 0x000fe20000011604 */
[----:B------:R-:W-:Y:S01]  /*0b80*/  IMAD.IADD R32, R32, 0x1, R17 ;  /* 0x0000000120207824 */ /* 0x000fe200078e0211 */
[----:B------:R-:W-:Y:S01]  /*0b90*/  LOP3.LUT R17, R45, 0xffff, RZ, 0xc0, !PT ;  /* 0x0000ffff2d117812 */ /* 0x000fe200078ec0ff */
[----:B------:R-:W-:Y:S01]  /*0ba0*/  IMAD.MOV.U32 R0, RZ, RZ, R8 ;  /* 0x000000ffff007224 */ /* 0x000fe200078e0008 */
[----:B------:R-:W-:Y:S01]  /*0bb0*/  LOP3.LUT R8, R28, 0xffff, RZ, 0xc0, !PT ;  /* 0x0000ffff1c087812 */ /* 0x000fe200078ec0ff */
[----:B------:R-:W-:Y:S01]  /*0bc0*/  IMAD R6, R6, 0x60, RZ ;  /* 0x0000006006067824 */ /* 0x000fe200078e02ff */
[----:B------:R-:W-:Y:S01]  /*0bd0*/  SHF.R.U32.HI R57, RZ, 0x4, R40 ;  /* 0x00000004ff397819 */ /* 0x000fe20000011628 */
[----:B------:R-:W-:Y:S01]  /*0be0*/  IMAD R17, R17, 0x2aab, RZ ;  /* 0x00002aab11117824 */ /* 0x000fe200078e02ff */
[----:B------:R-:W-:Y:S01]  /*0bf0*/  LOP3.LUT R69, R34, 0xffff, RZ, 0xc0, !PT ;  /* 0x0000ffff22457812 */ /* 0x000fe200078ec0ff */
[----:B------:R-:W-:Y:S01]  /*0c00*/  IMAD R8, R8, 0x2aab, RZ ;  /* 0x00002aab08087824 */ /* 0x000fe200078e02ff */
[----:B------:R-:W-:Y:S01]  /*0c10*/  LOP3.LUT R57, R57, 0xffff, RZ, 0xc0, !PT ;  /* 0x0000ffff39397812 */ /* 0x000fe200078ec0ff */
[----:B------:R-:W-:Y:S01]  /*0c20*/  IMAD.MOV R46, RZ, RZ, -R6 ;  /* 0x000000ffff2e7224 */ /* 0x000fe200078e0a06 */
[----:B------:R-:W-:Y:S01]  /*0c30*/  LOP3.LUT R6, R2, 0xffff, RZ, 0xc0, !PT ;  /* 0x0000ffff02067812 */ /* 0x000fe200078ec0ff */
[----:B------:R-:W-:Y:S01]  /*0c40*/  IMAD R0, R0, 0x60, RZ ;  /* 0x0000006000007824 */ /* 0x000fe200078e02ff */
[----:B------:R-:W-:Y:S01]  /*0c50*/  SHF.R.U32.HI R53, RZ, 0x14, R17 ;  /* 0x00000014ff357819 */ /* 0x000fe20000011611 */
[----:B------:R-:W-:Y:S01]  /*0c60*/  VIADD R38, R9, 0x9 ;  /* 0x0000000909267836 */ /* 0x000fe20000000000 */
[----:B------:R-:W-:Y:S01]  /*0c70*/  SHF.R.U32.HI R17, RZ, 0x14, R8 ;  /* 0x00000014ff117819 */ /* 0x000fe20000011608 */
[----:B------:R-:W-:Y:S01]  /*0c80*/  IMAD.MOV R47, RZ, RZ, -R0 ;  /* 0x000000ffff2f7224 */ /* 0x000fe200078e0a00 */
[----:B------:R-:W-:Y:S01]  /*0c90*/  PRMT R8, R53, 0x9910, RZ ;  /* 0x0000991035087816 */ /* 0x000fe200000000ff */
[----:B------:R-:W-:Y:S01]  /*0ca0*/  IMAD R0, R6, 0x2aab, RZ ;  /* 0x00002aab06007824 */ /* 0x000fe200078e02ff */
[----:B------:R-:W-:Y:S01]  /*0cb0*/  PRMT R6, R17, 0x9910, RZ ;  /* 0x0000991011067816 */ /* 0x000fe200000000ff */
[----:B------:R-:W-:Y:S01]  /*0cc0*/  VIADD R34, R9, 0xa ;  /* 0x0000000a09227836 */ /* 0x000fe20000000000 */
[----:B------:R-:W-:Y:S01]  /*0cd0*/  PRMT R47, R47, 0x7710, RZ ;  /* 0x000077102f2f7816 */ /* 0x000fe200000000ff */
[----:B------:R-:W-:Y:S01]  /*0ce0*/  IMAD R8, R8, 0x60, RZ ;  /* 0x0000006008087824 */ /* 0x000fe200078e02ff */
[----:B------:R-:W-:Y:S01]  /*0cf0*/  SHF.R.U32.HI R0, RZ, 0x14, R0 ;  /* 0x00000014ff007819 */ /* 0x000fe20000011600 */
[----:B------:R-:W-:Y:S01]  /*0d00*/  IMAD R6, R6, 0x60, RZ ;  /* 0x0000006006067824 */ /* 0x000fe200078e02ff */
[----:B------:R-:W-:Y:S01]  /*0d10*/  PRMT R46, R46, 0x7710, RZ ;  /* 0x000077102e2e7816 */ /* 0x000fe200000000ff */
[----:B------:R-:W-:Y:S01]  /*0d20*/  IMAD.IADD R26, R26, 0x1, R47 ;  /* 0x000000011a1a7824 */ /* 0x000fe200078e022f */
[----:B------:R-:W-:Y:S01]  /*0d30*/  PRMT R0, R0, 0x9910, RZ ;  /* 0x0000991000007816 */ /* 0x000fe200000000ff */
[----:B------:R-:W-:Y:S01]  /*0d40*/  IMAD.MOV R47, RZ, RZ, -R6 ;  /* 0x000000ffff2f7224 */ /* 0x000fe200078e0a06 */
[----:B------:R-:W-:Y:S01]  /*0d50*/  SHF.R.U32.HI R69, RZ, 0x4, R69 ;  /* 0x00000004ff457819 */ /* 0x000fe20000011645 */
[----:B------:R-:W0:Y:S01]  /*0d60*/  S2R R6, SR_CTAID.Y ;  /* 0x0000000000067919 */ /* 0x000e220000002600 */
[----:B------:R-:W-:Y:S01]  /*0d70*/  IMAD.MOV R8, RZ, RZ, -R8 ;  /* 0x000000ffff087224 */ /* 0x000fe200078e0a08 */
[----:B------:R-:W-:Y:S01]  /*0d80*/  LOP3.LUT R36, R36, 0xffff, RZ, 0xc0, !PT ;  /* 0x0000ffff24247812 */ /* 0x000fe200078ec0ff */
[----:B------:R-:W-:Y:S01]  /*0d90*/  IMAD R0, R0, 0x60, RZ ;  /* 0x0000006000007824 */ /* 0x000fe200078e02ff */
[----:B------:R-:W-:Y:S01]  /*0da0*/  PRMT R47, R47, 0x7710, RZ ;  /* 0x000077102f2f7816 */ /* 0x000fe200000000ff */
[----:B------:R-:W-:Y:S01]  /*0db0*/  IMAD.IADD R41, R41, 0x1, R46 ;  /* 0x0000000129297824 */ /* 0x000fe200078e022e */
[----:B------:R-:W-:Y:S01]  /*0dc0*/  PRMT R8, R8, 0x7710, RZ ;  /* 0x0000771008087816 */ /* 0x000fe200000000ff */
[----:B------:R-:W-:Y:S01]  /*0dd0*/  VIADD R46, R9, 0xd ;  /* 0x0000000d092e7836 */ /* 0x000fe20000000000 */
[----:B------:R-:W-:Y:S01]  /*0de0*/  LOP3.LUT R69, R69, 0xffff, RZ, 0xc0, !PT ;  /* 0x0000ffff45457812 */ /* 0x000fe200078ec0ff */
[----:B------:R-:W-:Y:S01]  /*0df0*/  IMAD.IADD R28, R28, 0x1, R47 ;  /* 0x000000011c1c7824 */ /* 0x000fe200078e022f */
[----:B------:R-:W-:Y:S01]  /*0e00*/  SHF.R.U32.HI R63, RZ, 0x4, R36 ;  /* 0x00000004ff3f7819 */ /* 0x000fe20000011624 */
[----:B------:R-:W-:Y:S01]  /*0e10*/  IMAD.MOV R47, RZ, RZ, -R0 ;  /* 0x000000ffff2f7224 */ /* 0x000fe200078e0a00 */
[----:B------:R-:W-:Y:S01]  /*0e20*/  LOP3.LUT R0, R20, 0xffff, RZ, 0xc0, !PT ;  /* 0x0000ffff14007812 */ /* 0x000fe200078ec0ff */
[----:B------:R-:W-:Y:S01]  /*0e30*/  IMAD.IADD R45, R45, 0x1, R8 ;  /* 0x000000012d2d7824 */ /* 0x000fe200078e0208 */
[----:B------:R-:W-:Y:S01]  /*0e40*/  LOP3.LUT R44, R44, 0xffff, RZ, 0xc0, !PT ;  /* 0x0000ffff2c2c7812 */ /* 0x000fe200078ec0ff */
[----:B------:R-:W-:Y:S01]  /*0e50*/  IMAD R39, R39, 0x310, R12 ;  /* 0x0000031027277824 */ /* 0x000fe200078e020c */
[----:B------:R-:W-:Y:S01]  /*0e60*/  PRMT R47, R47, 0x7710, RZ ;  /* 0x000077102f2f7816 */ /* 0x000fe200000000ff */
[----:B------:R-:W-:Y:S01]  /*0e70*/  IMAD R50, R0, 0x2aab, RZ ;  /* 0x00002aab00327824 */ /* 0x000fe200078e02ff */
[----:B------:R-:W-:Y:S01]  /*0e80*/  LOP3.LUT R63, R63, 0xffff, RZ, 0xc0, !PT ;  /* 0x0000ffff3f3f7812 */ /* 0x000fe200078ec0ff */
[----:B----4-:R-:W-:Y:S01]  /*0e90*/  IMAD R0, R48, 0xe, RZ ;  /* 0x0000000e30007824 */ /* 0x010fe200078e02ff */
[----:B------:R-:W-:Y:S01]  /*0ea0*/  LOP3.LUT R67, R32, 0xffff, RZ, 0xc0, !PT ;  /* 0x0000ffff20437812 */ /* 0x000fe200078ec0ff */
[----:B------:R-:W-:Y:S01]  /*0eb0*/  IMAD.IADD R8, R2, 0x1, R47 ;  /* 0x0000000102087824 */ /* 0x000fe200078e022f */
[----:B------:R-:W-:Y:S01]  /*0ec0*/  LOP3.LUT R47, R46, 0xd, RZ, 0xc0, !PT ;  /* 0x0000000d2e2f7812 */ /* 0x000fe200078ec0ff */
[----:B------:R-:W-:Y:S01]  /*0ed0*/  VIADD R32, R9, 0x2 ;  /* 0x0000000209207836 */ /* 0x000fe20000000000 */
[----:B------:R-:W-:Y:S01]  /*0ee0*/  SHF.R.U32.HI R55, RZ, 0x14, R50 ;  /* 0x00000014ff377819 */ /* 0x000fe20000011632 */
[--C-:B------:R-:W-:Y:S01]  /*0ef0*/  IMAD R25, R25, 0x310, R12.reuse ;  /* 0x0000031019197824 */ /* 0x100fe200078e020c */
[----:B------:R-:W-:Y:S01]  /*0f00*/  LOP3.LUT R8, R8, 0xffff, RZ, 0xc0, !PT ;  /* 0x0000ffff08087812 */ /* 0x000fe200078ec0ff */
[C---:B------:R-:W-:Y:S01]  /*0f10*/  IMAD.IADD R48, R0.reuse, 0x1, R47 ;  /* 0x0000000100307824 */ /* 0x040fe200078e022f */
[----:B------:R-:W-:Y:S01]  /*0f20*/  LOP3.LUT P4, RZ, R0, 0xc, R9, 0xf8, !PT ;  /* 0x0000000c00ff7812 */ /* 0x000fe2000788f809 */
[----:B------:R-:W-:Y:S01]  /*0f30*/  IMAD R47, R55, 0x310, R12 ;  /* 0x00000310372f7824 */ /* 0x000fe200078e020c */
[----:B------:R-:W-:Y:S01]  /*0f40*/  SHF.R.U32.HI R8, RZ, 0x4, R8 ;  /* 0x00000004ff087819 */ /* 0x000fe20000011608 */
[----:B------:R-:W-:Y:S01]  /*0f50*/  IMAD R55, R13, 0x310, R12 ;  /* 0x000003100d377824 */ /* 0x000fe200078e020c */
[----:B------:R-:W-:Y:S01]  /*0f60*/  LOP3.LUT R41, R41, 0xffff, RZ, 0xc0, !PT ;  /* 0x0000ffff29297812 */ /* 0x000fe200078ec0ff */
[----:B0-----:R-:W-:Y:S01]  /*0f70*/  IMAD R46, R6, 0x70, R47 ;  /* 0x00000070062e7824 */ /* 0x001fe200078e022f */
[----:B------:R-:W-:Y:S01]  /*0f80*/  LOP3.LUT R13, R8, 0xffff, RZ, 0xc0, !PT ;  /* 0x0000ffff080d7812 */ /* 0x000fe200078ec0ff */
[----:B------:R-:W-:Y:S01]  /*0f90*/  IMAD.SHL.U32 R8, R6, 0x4, RZ ;  /* 0x0000000406087824 */ /* 0x000fe200078e00ff */
[----:B------:R-:W-:Y:S01]  /*0fa0*/  LOP3.LUT R47, R4, 0xffff, RZ, 0xc0, !PT ;  /* 0x0000ffff042f7812 */ /* 0x000fe200078ec0ff */
[----:B------:R-:W-:Y:S01]  /*0fb0*/  IMAD R50, R6, 0x70, R55 ;  /* 0x0000007006327824 */ /* 0x000fe200078e0237 */
[----:B------:R-:W-:Y:S01]  /*0fc0*/  SHF.R.U32.HI R55, RZ, 0x4, R44 ;  /* 0x00000004ff377819 */ /* 0x000fe2000001162c */
[----:B------:R-:W-:Y:S01]  /*0fd0*/  IMAD R4, R13, 0x1c, R46 ;  /* 0x0000001c0d047824 */ /* 0x000fe200078e022e */
[C---:B------:R-:W-:Y:S01]  /*0fe0*/  LOP3.LUT P1, RZ, R8.reuse, R13, RZ, 0xfc, !PT ;  /* 0x0000000d08ff7212 */ /* 0x040fe2000782fcff */
[C---:B------:R-:W-:Y:S01]  /*0ff0*/  IMAD.IADD R46, R8.reuse, 0x1, R13 ;  /* 0x00000001082e7824 */ /* 0x040fe200078e020d */
[----:B------:R-:W-:Y:S01]  /*1000*/  @P4 LOP3.LUT R43, R43, 0x1, RZ, 0xfc, !PT ;  /* 0x000000012b2b4812 */ /* 0x000fe200078efcff */
[----:B------:R-:W-:Y:S01]  /*1010*/  IMAD R13, R47, 0x1c, R50 ;  /* 0x0000001c2f0d7824 */ /* 0x000fe200078e0232 */
[----:B------:R-:W-:Y:S01]  /*1020*/  PLOP3.LUT P1, PT, P1, P4, PT, 0x2f, 0xf2 ;  /* 0x0000000000f2781c */ /* 0x000fe20000f28577 */
[C---:B------:R-:W-:Y:S01]  /*1030*/  IMAD.IADD R40, R8.reuse, 0x1, R75 ;  /* 0x0000000108287824 */ /* 0x040fe200078e024b */
[CC--:B------:R-:W-:Y:S01]  /*1040*/  LOP3.LUT P4, RZ, R8.reuse, R47.reuse, RZ, 0xfc, !PT ;  /* 0x0000002f08ff7212 */ /* 0x0c0fe2000788fcff */
[C---:B------:R-:W-:Y:S01]  /*1050*/  IMAD.IADD R36, R8.reuse, 0x1, R63 ;  /* 0x0000000108247824 */ /* 0x040fe200078e023f */
[----:B------:R-:W-:Y:S01]  /*1060*/  VIADDMNMX.U32 R47, R8, R47, R48, !PT ;  /* 0x0000002f082f7246 */ /* 0x000fe20007800030 */
[--C-:B------:R-:W-:Y:S01]  /*1070*/  IMAD R29, R29, 0x310, R12.reuse ;  /* 0x000003101d1d7824 */ /* 0x100fe200078e020c */
[----:B------:R-:W-:Y:S01]  /*1080*/  ISETP.GT.U32.OR P5, PT, R46, 0x1c, P1 ;  /* 0x0000001c2e00780c */ /* 0x000fe20000fa4470 */
[----:B------:R-:W-:Y:S01]  /*1090*/  IMAD.IADD R46, R16, 0x1, R27 ;  /* 0x00000001102e7824 */ /* 0x000fe200078e021b */
[----:B------:R-:W-:Y:S01]  /*10a0*/  ISETP.GT.U32.OR P1, PT, R47, 0x1c, !P4 ;  /* 0x0000001c2f00780c */ /* 0x000fe20006724470 */
[--C-:B------:R-:W-:Y:S01]  /*10b0*/  IMAD R27, R27, 0x310, R12.reuse ;  /* 0x000003101b1b7824 */ /* 0x100fe200078e020c */
[----:B------:R-:W-:Y:S01]  /*10c0*/  LOP3.LUT R43, R43, 0xfffffff7, RZ, 0xc0, !PT ;  /* 0xfffffff72b2b7812 */ /* 0x000fe200078ec0ff */
[--C-:B------:R-:W-:Y:S01]  /*10d0*/  IMAD R33, R33, 0x310, R12.reuse ;  /* 0x0000031021217824 */ /* 0x100fe200078e020c */
[----:B------:R-:W-:Y:S01]  /*10e0*/  ISETP.GT.U32.OR P2, PT, R46, 0x7, P2 ;  /* 0x000000072e00780c */ /* 0x000fe20001744470 */
[----:B------:R-:W-:Y:S01]  /*10f0*/  IMAD.IADD R46, R16, 0x1, R31 ;  /* 0x00000001102e7824 */ /* 0x000fe200078e021f */
[----:B------:R-:W-:Y:S01]  /*1100*/  LOP3.LUT R47, R38, 0xd, RZ, 0xc0, !PT ;  /* 0x0000000d262f7812 */ /* 0x000fe200078ec0ff */
[--C-:B------:R-:W-:Y:S01]  /*1110*/  IMAD R31, R31, 0x310, R12.reuse ;  /* 0x000003101f1f7824 */ /* 0x100fe200078e020c */
[----:B------:R-:W-:Y:S01]  /*1120*/  LOP3.LUT R55, R55, 0xffff, RZ, 0xc0, !PT ;  /* 0x0000ffff37377812 */ /* 0x000fe200078ec0ff */
[--C-:B------:R-:W-:Y:S01]  /*1130*/  IMAD R49, R49, 0x310, R12.reuse ;  /* 0x0000031031317824 */ /* 0x100fe200078e020c */
[----:B------:R-:W-:Y:S01]  /*1140*/  ISETP.GT.U32.OR P0, PT, R46, 0x7, P0 ;  /* 0x000000072e00780c */ /* 0x000fe20000704470 */
[----:B------:R-:W-:Y:S01]  /*1150*/  IMAD.IADD R38, R0, 0x1, R47 ;  /* 0x0000000100267824 */ /* 0x000fe200078e022f */
[----:B------:R-:W-:Y:S01]  /*1160*/  LOP3.LUT R47, R34, 0xe, RZ, 0xc0, !PT ;  /* 0x0000000e222f7812 */ /* 0x000fe200078ec0ff */
[C---:B------:R-:W-:Y:S01]  /*1170*/  IMAD.IADD R46, R8.reuse, 0x1, R57 ;  /* 0x00000001082e7824 */ /* 0x040fe200078e0239 */
[----:B------:R-:W-:Y:S01]  /*1180*/  @P1 LOP3.LUT R43, R43, 0x8, RZ, 0xfc, !PT ;  /* 0x000000082b2b1812 */ /* 0x000fe200078efcff */
[----:B------:R-:W-:Y:S01]  /*1190*/  IMAD.IADD R34, R8, 0x1, R69 ;  /* 0x0000000108227824 */ /* 0x000fe200078e0245 */
[----:B------:R-:W-:Y:S01]  /*11a0*/  SHF.R.U32.HI R59, RZ, 0x4, R41 ;  /* 0x00000004ff3b7819 */ /* 0x000fe20000011629 */
[----:B------:R-:W-:Y:S01]  /*11b0*/  IMAD.IADD R47, R0, 0x1, R47 ;  /* 0x00000001002f7824 */ /* 0x000fe200078e022f */
[----:B------:R-:W-:Y:S01]  /*11c0*/  LOP3.LUT R43, R43, 0xfffffffb, RZ, 0xc0, !PT ;  /* 0xfffffffb2b2b7812 */ /* 0x000fe200078ec0ff */
[--C-:B------:R-:W-:Y:S01]  /*11d0*/  IMAD R35, R35, 0x310, R12.reuse ;  /* 0x0000031023237824 */ /* 0x100fe200078e020c */
[----:B------:R-:W-:Y:S01]  /*11e0*/  SHF.R.U32.HI R67, RZ, 0x4, R67 ;  /* 0x00000004ff437819 */ /* 0x000fe20000011643 */
[--C-:B------:R-:W-:Y:S01]  /*11f0*/  IMAD R51, R51, 0x310, R12.reuse ;  /* 0x0000031033337824 */ /* 0x100fe200078e020c */
[----:B------:R-:W-:Y:S01]  /*1200*/  LOP3.LUT R41, R32, 0xe, RZ, 0xc0, !PT ;  /* 0x0000000e20297812 */ /* 0x000fe200078ec0ff */
[--C-:B------:R-:W-:Y:S01]  /*1210*/  IMAD R37, R37, 0x310, R12.reuse ;  /* 0x0000031025257824 */ /* 0x100fe200078e020c */
[----:B------:R-:W-:Y:S01]  /*1220*/  @P0 LOP3.LUT R43, R43, 0x4, RZ, 0xfc, !PT ;  /* 0x000000042b2b0812 */ /* 0x000fe200078efcff */
[--C-:B------:R-:W-:Y:S01]  /*1230*/  IMAD R53, R53, 0x310, R12.reuse ;  /* 0x0000031035357824 */ /* 0x100fe200078e020c */
[----:B------:R-:W-:Y:S01]  /*1240*/  ISETP.GT.U32.AND P0, PT, R38, 0x1c, PT ;  /* 0x0000001c2600780c */ /* 0x000fe20003f04070 */
[----:B------:R-:W-:Y:S01]  /*1250*/  IMAD.IADD R41, R0, 0x1, R41 ;  /* 0x0000000100297824 */ /* 0x000fe200078e0229 */
[----:B------:R-:W-:Y:S01]  /*1260*/  LOP3.LUT R43, R43, 0xfffff7ff, RZ, 0xc0, !PT ;  /* 0xfffff7ff2b2b7812 */ /* 0x000fe200078ec0ff */
[--C-:B------:R-:W-:Y:S01]  /*1270*/  IMAD R17, R17, 0x310, R12.reuse ;  /* 0x0000031011117824 */ /* 0x100fe200078e020c */
[----:B------:R-:W-:Y:S01]  /*1280*/  ISETP.GT.U32.OR P1, PT, R40, 0x1c, P0 ;  /* 0x0000001c2800780c */ /* 0x000fe20000724470 */
[----:B------:R-:W-:Y:S01]  /*1290*/  IMAD R15, R15, 0x310, R12 ;  /* 0x000003100f0f7824 */ /* 0x000fe200078e020c */
[----:B------:R-:W-:-:S02]  /*12a0*/  ISETP.GT.U32.OR P0, PT, R46, 0x1c, P0 ;  /* 0x0000001c2e00780c */ /* 0x000fc40000704470 */
[----:B------:R-:W-:Y:S02]  /*12b0*/  LOP3.LUT R67, R67, 0xffff, RZ, 0xc0, !PT ;  /* 0x0000ffff43437812 */ /* 0x000fe400078ec0ff */
[----:B------:R-:W-:Y:S02]  /*12c0*/  LOP3.LUT R59, R59, 0xffff, RZ, 0xc0, !PT ;  /* 0x0000ffff3b3b7812 */ /* 0x000fe400078ec0ff */
[----:B------:R-:W-:Y:S01]  /*12d0*/  @P5 LOP3.LUT R30, R30, 0x10000, RZ, 0xfc, !PT ;  /* 0x000100001e1e5812 */ /* 0x000fe200078efcff */
[----:B------:R-:W-:Y:S01]  /*12e0*/  IMAD.IADD R32, R8, 0x1, R67 ;  /* 0x0000000108207824 */ /* 0x000fe200078e0243 */
[----:B------:R-:W-:Y:S01]  /*12f0*/  LOP3.LUT R65, R26, 0xffff, RZ, 0xc0, !PT ;  /* 0x0000ffff1a417812 */ /* 0x000fe200078ec0ff */
[----:B------:R-:W-:Y:S01]  /*1300*/  VIADD R26, R9, 0x1 ;  /* 0x00000001091a7836 */ /* 0x000fe20000000000 */
[----:B------:R-:W-:Y:S02]  /*1310*/  LOP3.LUT R30, R30, 0xfffffffd, RZ, 0xc0, !PT ;  /* 0xfffffffd1e1e7812 */ /* 0x000fe400078ec0ff */
[----:B------:R-:W-:-:S02]  /*1320*/  @P1 LOP3.LUT R43, R43, 0x800, RZ, 0xfc, !PT ;  /* 0x000008002b2b1812 */ /* 0x000fc400078efcff */
[----:B------:R-:W-:Y:S02]  /*1330*/  SHF.R.U32.HI R65, RZ, 0x4, R65 ;  /* 0x00000004ff417819 */ /* 0x000fe40000011641 */
[----:B------:R-:W-:Y:S02]  /*1340*/  LOP3.LUT R43, R43, 0xfffeffff, RZ, 0xc0, !PT ;  /* 0xfffeffff2b2b7812 */ /* 0x000fe400078ec0ff */
[----:B------:R-:W-:Y:S02]  /*1350*/  LOP3.LUT R65, R65, 0xffff, RZ, 0xc0, !PT ;  /* 0x0000ffff41417812 */ /* 0x000fe400078ec0ff */
[----:B------:R-:W-:Y:S02]  /*1360*/  @P0 LOP3.LUT R43, R43, 0x10000, RZ, 0xfc, !PT ;  /* 0x000100002b2b0812 */ /* 0x000fe400078efcff */
[----:B------:R-:W-:Y:S02]  /*1370*/  ISETP.GT.U32.AND P0, PT, R47, 0x1c, PT ;  /* 0x0000001c2f00780c */ /* 0x000fe40003f04070 */
[----:B------:R-:W-:-:S02]  /*1380*/  LOP3.LUT R43, R43, 0xdfffffff, RZ, 0xc0, !PT ;  /* 0xdfffffff2b2b7812 */ /* 0x000fc400078ec0ff */
[----:B------:R-:W-:Y:S01]  /*1390*/  ISETP.GT.U32.OR P4, PT, R34, 0x1c, P0 ;  /* 0x0000001c2200780c */ /* 0x000fe20000784470 */
[----:B------:R-:W-:Y:S01]  /*13a0*/  IMAD.IADD R34, R8, 0x1, R55 ;  /* 0x0000000108227824 */ /* 0x000fe200078e0237 */
[----:B------:R-:W-:Y:S01]  /*13b0*/  ISETP.GT.U32.OR P1, PT, R36, 0x1c, P0 ;  /* 0x0000001c2400780c */ /* 0x000fe20000724470 */
[----:B------:R-:W-:Y:S01]  /*13c0*/  IMAD R36, R6, 0x70, R39 ;  /* 0x0000007006247824 */ /* 0x000fe200078e0227 */
[----:B------:R-:W-:Y:S02]  /*13d0*/  ISETP.GT.U32.AND P0, PT, R48, 0x1a, PT ;  /* 0x0000001a3000780c */ /* 0x000fe40003f04070 */
[----:B------:R-:W-:Y:S02]  /*13e0*/  LOP3.LUT R45, R45, 0xffff, RZ, 0xc0, !PT ;  /* 0x0000ffff2d2d7812 */ /* 0x000fe400078ec0ff */
[----:B------:R-:W-:Y:S01]  /*13f0*/  ISETP.GT.U32.OR P0, PT, R34, 0x1c, P0 ;  /* 0x0000001c2200780c */ /* 0x000fe20000704470 */
[----:B------:R-:W-:Y:S01]  /*1400*/  IMAD.IADD R34, R8, 0x1, R59 ;  /* 0x0000000108227824 */ /* 0x000fe200078e023b */
[----:B------:R-:W-:-:S02]  /*1410*/  SHF.R.U32.HI R61, RZ, 0x4, R45 ;  /* 0x00000004ff3d7819 */ /* 0x000fc4000001162d */
[----:B------:R-:W-:Y:S02]  /*1420*/  LOP3.LUT R28, R28, 0xffff, RZ, 0xc0, !PT ;  /* 0x0000ffff1c1c7812 */ /* 0x000fe400078ec0ff */
[----:B------:R-:W-:Y:S02]  /*1430*/  @P4 LOP3.LUT R43, R43, 0x20000000, RZ, 0xfc, !PT ;  /* 0x200000002b2b4812 */ /* 0x000fe400078efcff */
[----:B------:R-:W-:Y:S02]  /*1440*/  LOP3.LUT R61, R61, 0xffff, RZ, 0xc0, !PT ;  /* 0x0000ffff3d3d7812 */ /* 0x000fe400078ec0ff */
[----:B------:R-:W-:Y:S02]  /*1450*/  LOP3.LUT R43, R43, 0xff7fffff, RZ, 0xc0, !PT ;  /* 0xff7fffff2b2b7812 */ /* 0x000fe400078ec0ff */
[----:B------:R-:W-:Y:S01]  /*1460*/  SHF.R.U32.HI R47, RZ, 0x4, R22 ;  /* 0x00000004ff2f7819 */ /* 0x000fe20000011616 */
[----:B------:R-:W-:Y:S01]  /*1470*/  IMAD.SHL.U32 R22, R6, 0x4, RZ ;  /* 0x0000000406167824 */ /* 0x000fe200078e00ff */
[----:B------:R-:W-:-:S02]  /*1480*/  @P1 LOP3.LUT R43, R43, 0x800000, RZ, 0xfc, !PT ;  /* 0x008000002b2b1812 */ /* 0x000fc400078efcff */
[----:B------:R-:W-:Y:S02]  /*1490*/  SHF.R.U32.HI R77, RZ, 0x4, R28 ;  /* 0x00000004ff4d7819 */ /* 0x000fe4000001161c */
[----:B------:R-:W-:Y:S02]  /*14a0*/  LOP3.LUT R43, R43, 0xfeffffff, RZ, 0xc0, !PT ;  /* 0xfeffffff2b2b7812 */ /* 0x000fe400078ec0ff */
[----:B------:R-:W-:Y:S01]  /*14b0*/  SHF.R.U32.HI R39, RZ, 0x4, R18 ;  /* 0x00000004ff277819 */ /* 0x000fe20000011612 */
[----:B------:R-:W-:Y:S01]  /*14c0*/  IMAD R18, R6, 0x70, R25 ;  /* 0x0000007006127824 */ /* 0x000fe200078e0219 */
[----:B------:R-:W-:Y:S02]  /*14d0*/  @P0 LOP3.LUT R43, R43, 0x1000000, RZ, 0xfc, !PT ;  /* 0x010000002b2b0812 */ /* 0x000fe400078efcff */
[----:B------:R-:W-:Y:S02]  /*14e0*/  ISETP.GT.U32.AND P0, PT, R41, 0x1c, PT ;  /* 0x0000001c2900780c */ /* 0x000fe40003f04070 */
[----:B------:R-:W-:Y:S01]  /*14f0*/  LOP3.LUT R41, R26, 0xd, RZ, 0xc0, !PT ;  /* 0x0000000d1a297812 */ /* 0x000fe200078ec0ff */
[----:B------:R-:W-:Y:S01]  /*1500*/  IMAD.IADD R26, R8, 0x1, R65 ;  /* 0x00000001081a7824 */ /* 0x000fe200078e0241 */
[----:B------:R-:W-:Y:S01]  /*1510*/  ISETP.GT.U32.OR P1, PT, R32, 0x1c, P0 ;  /* 0x0000001c2000780c */ /* 0x000fe20000724470 */
[----:B------:R-:W-:Y:S01]  /*1520*/  IMAD.IADD R32, R8, 0x1, R61 ;  /* 0x0000000108207824 */ /* 0x000fe200078e023d */
[----:B------:R-:W-:Y:S01]  /*1530*/  ISETP.GT.U32.OR P0, PT, R34, 0x1c, P0 ;  /* 0x0000001c2200780c */ /* 0x000fe20000704470 */
[----:B------:R-:W-:Y:S01]  /*1540*/  IMAD.IADD R34, R0, 0x1, R41 ;  /* 0x0000000100227824 */ /* 0x000fe200078e0229 */
[----:B------:R-:W-:-:S02]  /*1550*/  LOP3.LUT R47, R47, 0xffff, RZ, 0xc0, !PT ;  /* 0x0000ffff2f2f7812 */ /* 0x000fc400078ec0ff */
[----:B------:R-:W-:Y:S02]  /*1560*/  LOP3.LUT R77, R77, 0xffff, RZ, 0xc0, !PT ;  /* 0x0000ffff4d4d7812 */ /* 0x000fe400078ec0ff */
[----:B------:R-:W-:Y:S02]  /*1570*/  SHF.R.U32.HI R45, RZ, 0x4, R24 ;  /* 0x00000004ff2d7819 */ /* 0x000fe40000011618 */
[----:B------:R-:W-:Y:S01]  /*1580*/  LOP3.LUT R43, R43, 0xffffff7f, RZ, 0xc0, !PT ;  /* 0xffffff7f2b2b7812 */ /* 0x000fe200078ec0ff */
[----:B------:R-:W-:Y:S01]  /*1590*/  IMAD.IADD R24, R8, 0x1, R77 ;  /* 0x0000000108187824 */ /* 0x000fe200078e024d */
[----:B------:R-:W-:Y:S02]  /*15a0*/  LOP3.LUT R39, R39, 0xffff, RZ, 0xc0, !PT ;  /* 0x0000ffff27277812 */ /* 0x000fe400078ec0ff */
[----:B------:R-:W-:Y:S02]  /*15b0*/  @P1 LOP3.LUT R30, R30, 0x2, RZ, 0xfc, !PT ;  /* 0x000000021e1e1812 */ /* 0x000fe400078efcff */
[----:B------:R-:W-:Y:S01]  /*15c0*/  LOP3.LUT R45, R45, 0xffff, RZ, 0xc0, !PT ;  /* 0x0000ffff2d2d7812 */ /* 0x000fe200078ec0ff */
[----:B------:R-:W-:Y:S01]  /*15d0*/  IMAD R25, R39, 0x1c, R36 ;  /* 0x0000001c27197824 */ /* 0x000fe200078e0224 */
[----:B------:R-:W-:Y:S01]  /*15e0*/  LOP3.LUT R30, R30, 0xfffffffe, RZ, 0xc0, !PT ;  /* 0xfffffffe1e1e7812 */ /* 0x000fe200078ec0ff */
[----:B------:R-:W-:Y:S01]  /*15f0*/  IMAD.IADD R28, R22, 0x1, R39 ;  /* 0x00000001161c7824 */ /* 0x000fe200078e0227 */
[----:B------:R-:W-:-:S02]  /*1600*/  IADD3 R4, PT, PT, R7, R4, R0 ;  /* 0x0000000407047210 */ /* 0x000fc40007ffe000 */
[----:B------:R-:W-:Y:S02]  /*1610*/  @P0 LOP3.LUT R30, R30, 0x1, RZ, 0xfc, !PT ;  /* 0x000000011e1e0812 */ /* 0x000fe400078efcff */
[----:B------:R-:W-:Y:S02]  /*1620*/  ISETP.GT.U32.AND P0, PT, R34, 0x1a, PT ;  /* 0x0000001a2200780c */ /* 0x000fe40003f04070 */
[----:B------:R-:W-:Y:S02]  /*1630*/  LOP3.LUT R30, R30, 0xffffffef, RZ, 0xc0, !PT ;  /* 0xffffffef1e1e7812 */ /* 0x000fe400078ec0ff */
[----:B------:R-:W-:Y:S01]  /*1640*/  ISETP.GT.U32.OR P1, PT, R26, 0x1c, P0 ;  /* 0x0000001c1a00780c */ /* 0x000fe20000724470 */
[----:B------:R-:W-:Y:S01]  /*1650*/  VIADD R26, R9, 0x5 ;  /* 0x00000005091a7836 */ /* 0x000fe20000000000 */
[----:B------:R-:W-:Y:S01]  /*1660*/  ISETP.GT.U32.OR P0, PT, R32, 0x1c, P0 ;  /* 0x0000001c2000780c */ /* 0x000fe20000704470 */
[----:B------:R-:W-:Y:S02]  /*1670*/  IMAD R32, R6, 0x70, R23 ;  /* 0x0000007006207824 */ /* 0x000fe400078e0217 */
[----:B------:R-:W-:Y:S01]  /*1680*/  IMAD R23, R47, 0x1c, R18 ;  /* 0x0000001c2f177824 */ /* 0x000fe200078e0212 */
[----:B------:R-:W-:Y:S01]  /*1690*/  LOP3.LUT R41, R26, 0xd, RZ, 0xc0, !PT ;  /* 0x0000000d1a297812 */ /* 0x000fe200078ec0ff */
[----:B------:R-:W-:-:S03]  /*16a0*/  VIADD R18, R2, 0x15 ;  /* 0x0000001502127836 */ /* 0x000fc60000000000 */
[----:B------:R-:W-:Y:S01]  /*16b0*/  IADD3 R23, PT, PT, R7, R23, R0 ;  /* 0x0000001707177210 */ /* 0x000fe20007ffe000 */
[----:B------:R-:W-:Y:S02]  /*16c0*/  IMAD.IADD R26, R0, 0x1, R41 ;  /* 0x00000001001a7824 */ /* 0x000fe400078e0229 */
[----:B------:R-:W-:Y:S01]  /*16d0*/  @P1 LOP3.LUT R30, R30, 0x10, RZ, 0xfc, !PT ;  /* 0x000000101e1e1812 */ /* 0x000fe200078efcff */
[----:B------:R-:W-:Y:S02]  /*16e0*/  IMAD R41, R45, 0x1c, R32 ;  /* 0x0000001c2d297824 */ /* 0x000fe400078e0220 */
[----:B------:R-:W-:Y:S01]  /*16f0*/  ISETP.GT.U32.AND P1, PT, R26, 0x1c, PT ;  /* 0x0000001c1a00780c */ /* 0x000fe20003f24070 */
[----:B------:R-:W-:Y:S01]  /*1700*/  IMAD.IADD R32, R22, 0x1, R45 ;  /* 0x0000000116207824 */ /* 0x000fe200078e022d */
[----:B------:R-:W-:Y:S01]  /*1710*/  LOP3.LUT R30, R30, 0xfffffff7, RZ, 0xc0, !PT ;  /* 0xfffffff71e1e7812 */ /* 0x000fe200078ec0ff */
[----:B------:R-:W-:Y:S01]  /*1720*/  IMAD.IADD R22, R22, 0x1, R47 ;  /* 0x0000000116167824 */ /* 0x000fe200078e022f */
[----:B------:R-:W-:-:S02]  /*1730*/  ISETP.GT.U32.OR P4, PT, R24, 0x1c, P1 ;  /* 0x0000001c1800780c */ /* 0x000fc40000f84470 */
[----:B------:R-:W-:Y:S02]  /*1740*/  LOP3.LUT R24, R18, 0xffff, RZ, 0xc0, !PT ;  /* 0x0000ffff12187812 */ /* 0x000fe400078ec0ff */
[----:B------:R-:W-:Y:S02]  /*1750*/  @P0 LOP3.LUT R30, R30, 0x8, RZ, 0xfc, !PT ;  /* 0x000000081e1e0812 */ /* 0x000fe400078efcff */
[----:B------:R-:W-:Y:S01]  /*1760*/  ISETP.GT.U32.AND P0, PT, R38, 0x1a, PT ;  /* 0x0000001a2600780c */ /* 0x000fe20003f04070 */
[----:B------:R-:W-:Y:S01]  /*1770*/  IMAD R24, R24, 0x2aab, RZ ;  /* 0x00002aab18187824 */ /* 0x000fe200078e02ff */
[----:B------:R-:W-:Y:S01]  /*1780*/  LOP3.LUT R30, R30, 0xffffff7f, RZ, 0xc0, !PT ;  /* 0xffffff7f1e1e7812 */ /* 0x000fe200078ec0ff */
[----:B------:R-:W-:Y:S01]  /*1790*/  IMAD R38, R6, 0x70, R17 ;  /* 0x0000007006267824 */ /* 0x000fe200078e0211 */
[----:B------:R-:W-:Y:S02]  /*17a0*/  IADD3 R41, PT, PT, R41, -0x1d, R0 ;  /* 0xffffffe329297810 */ /* 0x000fe40007ffe000 */
[----:B------:R-:W-:-:S02]  /*17b0*/  SHF.R.U32.HI R73, RZ, 0x14, R24 ;  /* 0x00000014ff497819 */ /* 0x000fc40000011618 */
[----:B------:R-:W-:Y:S02]  /*17c0*/  @P4 LOP3.LUT R30, R30, 0x80, RZ, 0xfc, !PT ;  /* 0x000000801e1e4812 */ /* 0x000fe400078efcff */
[C---:B------:R-:W-:Y:S01]  /*17d0*/  PRMT R24, R73.reuse, 0x9910, RZ ;  /* 0x0000991049187816 */ /* 0x040fe200000000ff */
[----:B------:R-:W-:Y:S01]  /*17e0*/  IMAD R73, R73, 0x310, R12 ;  /* 0x0000031049497824 */ /* 0x000fe200078e020c */
[----:B------:R-:W-:-:S03]  /*17f0*/  LOP3.LUT R30, R30, 0xffffffbf, RZ, 0xc0, !PT ;  /* 0xffffffbf1e1e7812 */ /* 0x000fc600078ec0ff */
[----:B------:R-:W-:-:S04]  /*1800*/  IMAD R24, R24, 0x60, RZ ;  /* 0x0000006018187824 */ /* 0x000fc800078e02ff */
[----:B------:R-:W-:-:S05]  /*1810*/  IMAD.MOV R24, RZ, RZ, -R24 ;  /* 0x000000ffff187224 */ /* 0x000fca00078e0a18 */
[----:B------:R-:W-:-:S05]  /*1820*/  PRMT R71, R24, 0x7710, RZ ;  /* 0x0000771018477816 */ /* 0x000fca00000000ff */
[----:B------:R-:W-:-:S05]  /*1830*/  IMAD.IADD R18, R18, 0x1, R71 ;  /* 0x0000000112127824 */ /* 0x000fca00078e0247 */
[----:B------:R-:W-:-:S04]  /*1840*/  LOP3.LUT R18, R18, 0xffff, RZ, 0xc0, !PT ;  /* 0x0000ffff12127812 */ /* 0x000fc800078ec0ff */
[----:B------:R-:W-:Y:S01]  /*1850*/  SHF.R.U32.HI R71, RZ, 0x4, R18 ;  /* 0x00000004ff477819 */ /* 0x000fe20000011612 */
[----:B------:R-:W-:-:S03]  /*1860*/  IMAD R18, R6, 0x70, R29 ;  /* 0x0000007006127824 */ /* 0x000fc600078e021d */
[----:B------:R-:W-:-:S05]  /*1870*/  LOP3.LUT R71, R71, 0xffff, RZ, 0xc0, !PT ;  /* 0x0000ffff47477812 */ /* 0x000fca00078ec0ff */
[----:B------:R-:W-:-:S05]  /*1880*/  IMAD.IADD R24, R8, 0x1, R71 ;  /* 0x0000000108187824 */ /* 0x000fca00078e0247 */
[----:B------:R-:W-:Y:S01]  /*1890*/  ISETP.GT.U32.OR P1, PT, R24, 0x1c, P1 ;  /* 0x0000001c1800780c */ /* 0x000fe20000f24470 */
[----:B------:R-:W-:Y:S02]  /*18a0*/  IMAD R24, R6, 0x70, R27 ;  /* 0x0000007006187824 */ /* 0x000fe400078e021b */
[----:B------:R-:W-:Y:S02]  /*18b0*/  IMAD R27, R75, 0x1c, R18 ;  /* 0x0000001c4b1b7824 */ /* 0x000fe400078e0212 */
[----:B------:R-:W-:Y:S02]  /*18c0*/  VIADD R18, R2, 0x11 ;  /* 0x0000001102127836 */ /* 0x000fe40000000000 */
[----:B------:R-:W-:-:S03]  /*18d0*/  IMAD R29, R57, 0x1c, R24 ;  /* 0x0000001c391d7824 */ /* 0x000fc600078e0218 */
[----:B------:R-:W-:-:S03]  /*18e0*/  LOP3.LUT R24, R18, 0xffff, RZ, 0xc0, !PT ;  /* 0x0000ffff12187812 */ /* 0x000fc600078ec0ff */
[----:B------:R-:W-:Y:S02]  /*18f0*/  @P1 LOP3.LUT R30, R30, 0x40, RZ, 0xfc, !PT ;  /* 0x000000401e1e1812 */ /* 0x000fe400078efcff */
[----:B------:R-:W-:Y:S01]  /*1900*/  IMAD R24, R24, 0x2aab, RZ ;  /* 0x00002aab18187824 */ /* 0x000fe200078e02ff */
[----:B------:R-:W-:Y:S02]  /*1910*/  LOP3.LUT P1, RZ, R8, R75, RZ, 0xfc, !PT ;  /* 0x0000004b08ff7212 */ /* 0x000fe4000782fcff */
[----:B------:R-:W-:Y:S02]  /*1920*/  LOP3.LUT R30, R30, 0xfffffeff, RZ, 0xc0, !PT ;  /* 0xfffffeff1e1e7812 */ /* 0x000fe400078ec0ff */
[----:B------:R-:W-:-:S04]  /*1930*/  SHF.R.U32.HI R81, RZ, 0x14, R24 ;  /* 0x00000014ff517819 */ /* 0x000fc80000011618 */
[C---:B------:R-:W-:Y:S01]  /*1940*/  PRMT R24, R81.reuse, 0x9910, RZ ;  /* 0x0000991051187816 */ /* 0x040fe200000000ff */
[----:B------:R-:W-:-:S04]  /*1950*/  IMAD R81, R81, 0x310, R12 ;  /* 0x0000031051517824 */ /* 0x000fc800078e020c */
[----:B------:R-:W-:Y:S01]  /*1960*/  IMAD R24, R24, 0x60, RZ ;  /* 0x0000006018187824 */ /* 0x000fe200078e02ff */
[----:B------:R-:W-:Y:S02]  /*1970*/  @P1 LOP3.LUT R43, R43, 0x80, RZ, 0xfc, !PT ;  /* 0x000000802b2b1812 */ /* 0x000fe400078efcff */
[----:B------:R-:W-:Y:S01]  /*1980*/  LOP3.LUT P1, RZ, R8, R57, RZ, 0xfc, !PT ;  /* 0x0000003908ff7212 */ /* 0x000fe2000782fcff */
[----:B------:R-:W-:Y:S01]  /*1990*/  IMAD.MOV R24, RZ, RZ, -R24 ;  /* 0x000000ffff187224 */ /* 0x000fe200078e0a18 */
[----:B------:R-:W-:-:S04]  /*19a0*/  LOP3.LUT R43, R43, 0xfffffdff, RZ, 0xc0, !PT ;  /* 0xfffffdff2b2b7812 */ /* 0x000fc800078ec0ff */
[----:B------:R-:W-:-:S05]  /*19b0*/  PRMT R57, R24, 0x7710, RZ ;  /* 0x0000771018397816 */ /* 0x000fca00000000ff */
[----:B------:R-:W-:Y:S02]  /*19c0*/  IMAD.IADD R36, R18, 0x1, R57 ;  /* 0x0000000112247824 */ /* 0x000fe400078e0239 */
[----:B------:R-:W-:Y:S01]  /*19d0*/  VIADD R18, R2, 0x1 ;  /* 0x0000000102127836 */ /* 0x000fe20000000000 */
[----:B------:R-:W-:Y:S02]  /*19e0*/  @P1 LOP3.LUT R43, R43, 0x200, RZ, 0xfc, !PT ;  /* 0x000002002b2b1812 */ /* 0x000fe400078efcff */
[----:B------:R-:W-:Y:S02]  /*19f0*/  LOP3.LUT R36, R36, 0xffff, RZ, 0xc0, !PT ;  /* 0x0000ffff24247812 */ /* 0x000fe400078ec0ff */
[----:B------:R-:W-:Y:S02]  /*1a00*/  LOP3.LUT R24, R18, 0xffff, RZ, 0xc0, !PT ;  /* 0x0000ffff12187812 */ /* 0x000fe400078ec0ff */
[----:B------:R-:W-:Y:S01]  /*1a10*/  SHF.R.U32.HI R83, RZ, 0x4, R36 ;  /* 0x00000004ff537819 */ /* 0x000fe20000011624 */
[----:B------:R-:W-:Y:S01]  /*1a20*/  IMAD R36, R6, 0x70, R37 ;  /* 0x0000007006247824 */ /* 0x000fe200078e0225 */
[----:B------:R-:W-:Y:S01]  /*1a30*/  ISETP.GT.U32.AND P1, PT, R34, 0x1c, PT ;  /* 0x0000001c2200780c */ /* 0x000fe20003f24070 */
[----:B------:R-:W-:Y:S01]  /*1a40*/  IMAD R24, R24, 0x2aab, RZ ;  /* 0x00002aab18187824 */ /* 0x000fe200078e02ff */
[----:B------:R-:W-:Y:S01]  /*1a50*/  LOP3.LUT R83, R83, 0xffff, RZ, 0xc0, !PT ;  /* 0x0000ffff53537812 */ /* 0x000fe200078ec0ff */
[----:B------:R-:W-:Y:S01]  /*1a60*/  IMAD R34, R6, 0x70, R49 ;  /* 0x0000007006227824 */ /* 0x000fe200078e0231 */
[----:B------:R-:W-:-:S02]  /*1a70*/  LOP3.LUT R43, R43, 0xffffdfff, RZ, 0xc0, !PT ;  /* 0xffffdfff2b2b7812 */ /* 0x000fc400078ec0ff */
[----:B------:R-:W-:Y:S01]  /*1a80*/  SHF.R.U32.HI R24, RZ, 0x14, R24 ;  /* 0x00000014ff187819 */ /* 0x000fe20000011618 */
[----:B------:R-:W-:Y:S02]  /*1a90*/  IMAD R49, R55, 0x1c, R34 ;  /* 0x0000001c37317824 */ /* 0x000fe400078e0222 */
[----:B------:R-:W-:Y:S01]  /*1aa0*/  VIADD R34, R2, 0x7 ;  /* 0x0000000702227836 */ /* 0x000fe20000000000 */
[----:B------:R-:W-:-:S05]  /*1ab0*/  PRMT R24, R24, 0x9910, RZ ;  /* 0x0000991018187816 */ /* 0x000fca00000000ff */
[----:B------:R-:W-:-:S04]  /*1ac0*/  IMAD R24, R24, 0x60, RZ ;  /* 0x0000006018187824 */ /* 0x000fc800078e02ff */
[----:B------:R-:W-:-:S05]  /*1ad0*/  IMAD.MOV R24, RZ, RZ, -R24 ;  /* 0x000000ffff187224 */ /* 0x000fca00078e0a18 */
[----:B------:R-:W-:Y:S01]  /*1ae0*/  PRMT R57, R24, 0x7710, RZ ;  /* 0x0000771018397816 */ /* 0x000fe200000000ff */
[----:B------:R-:W-:-:S04]  /*1af0*/  IMAD.IADD R24, R8, 0x1, R83 ;  /* 0x0000000108187824 */ /* 0x000fc800078e0253 */
[----:B------:R-:W-:Y:S01]  /*1b00*/  IMAD.IADD R18, R18, 0x1, R57 ;  /* 0x0000000112127824 */ /* 0x000fe200078e0239 */
[----:B------:R-:W-:-:S04]  /*1b10*/  ISETP.GT.U32.OR P4, PT, R24, 0x1c, P1 ;  /* 0x0000001c1800780c */ /* 0x000fc80000f84470 */
[----:B------:R-:W-:-:S04]  /*1b20*/  LOP3.LUT R18, R18, 0xffff, RZ, 0xc0, !PT ;  /* 0x0000ffff12127812 */ /* 0x000fc800078ec0ff */
[----:B------:R-:W-:Y:S01]  /*1b30*/  SHF.R.U32.HI R57, RZ, 0x4, R18 ;  /* 0x00000004ff397819 */ /* 0x000fe20000011612 */
[----:B------:R-:W-:-:S03]  /*1b40*/  IMAD R18, R6, 0x70, R33 ;  /* 0x0000007006127824 */ /* 0x000fc600078e0221 */
[----:B------:R-:W-:Y:S02]  /*1b50*/  LOP3.LUT R57, R57, 0xffff, RZ, 0xc0, !PT ;  /* 0x0000ffff39397812 */ /* 0x000fe400078ec0ff */
[----:B------:R-:W-:Y:S02]  /*1b60*/  @P4 LOP3.LUT R30, R30, 0x100, RZ, 0xfc, !PT ;  /* 0x000001001e1e4812 */ /* 0x000fe400078efcff */
[----:B------:R-:W-:Y:S01]  /*1b70*/  ISETP.GT.U32.AND P4, PT, R26, 0x1a, PT ;  /* 0x0000001a1a00780c */ /* 0x000fe20003f84070 */
[----:B------:R-:W-:Y:S01]  /*1b80*/  IMAD.IADD R24, R8, 0x1, R57 ;  /* 0x0000000108187824 */ /* 0x000fe200078e0239 */
[----:B------:R-:W-:Y:S01]  /*1b90*/  LOP3.LUT R30, R30, 0xffffbfff, RZ, 0xc0, !PT ;  /* 0xffffbfff1e1e7812 */ /* 0x000fe200078ec0ff */
[----:B------:R-:W-:-:S03]  /*1ba0*/  VIADD R26, R2, 0x16 ;  /* 0x00000016021a7836 */ /* 0x000fc60000000000 */
[----:B------:R-:W-:Y:S01]  /*1bb0*/  ISETP.GT.U32.OR P1, PT, R24, 0x1c, P1 ;  /* 0x0000001c1800780c */ /* 0x000fe20000f24470 */
[----:B------:R-:W-:Y:S02]  /*1bc0*/  IMAD R24, R6, 0x70, R31 ;  /* 0x0000007006187824 */ /* 0x000fe400078e021f */
[----:B------:R-:W-:Y:S02]  /*1bd0*/  IMAD R31, R69, 0x1c, R18 ;  /* 0x0000001c451f7824 */ /* 0x000fe400078e0212 */
[----:B------:R-:W-:Y:S02]  /*1be0*/  VIADD R18, R2, 0x6 ;  /* 0x0000000602127836 */ /* 0x000fe40000000000 */
[----:B------:R-:W-:Y:S02]  /*1bf0*/  IMAD R33, R63, 0x1c, R24 ;  /* 0x0000001c3f217824 */ /* 0x000fe400078e0218 */
[----:B------:R-:W-:Y:S01]  /*1c00*/  IMAD.IADD R31, R0, 0x1, R31 ;  /* 0x00000001001f7824 */ /* 0x000fe200078e021f */
[----:B------:R-:W-:Y:S01]  /*1c10*/  LOP3.LUT R24, R18, 0xffff, RZ, 0xc0, !PT ;  /* 0x0000ffff12187812 */ /* 0x000fe200078ec0ff */
[----:B------:R-:W-:-:S02]  /*1c20*/  IMAD.IADD R33, R0, 0x1, R33 ;  /* 0x0000000100217824 */ /* 0x000fc400078e0221 */
        /* <DEDUP_REMOVED lines=12> */
[----:B------:R-:W-:Y:S01]  /*1cf0*/  PRMT R63, R24, 0x7710, RZ ;  /* 0x00007710183f7816 */ /* 0x000fe200000000ff */
[----:B------:R-:W-:-:S04]  /*1d00*/  IMAD R24, R6, 0x70, R35 ;  /* 0x0000007006187824 */ /* 0x000fc800078e0223 */
[----:B------:R-:W-:Y:S01]  /*1d10*/  IMAD R35, R67, 0x1c, R24 ;  /* 0x0000001c43237824 */ /* 0x000fe200078e0218 */
[----:B------:R-:W-:Y:S01]  /*1d20*/  LOP3.LUT R24, R34, 0xffff, RZ, 0xc0, !PT ;  /* 0x0000ffff22187812 */ /* 0x000fe200078ec0ff */
[----:B------:R-:W-:Y:S01]  /*1d30*/  IMAD.IADD R18, R18, 0x1, R63 ;  /* 0x0000000112127824 */ /* 0x000fe200078e023f */
[----:B------:R-:W-:Y:S01]  /*1d40*/  @P1 LOP3.LUT R43, R43, 0x8000, RZ, 0xfc, !PT ;  /* 0x000080002b2b1812 */ /* 0x000fe200078efcff */
[----:B------:R-:W-:Y:S01]  /*1d50*/  IMAD.IADD R35, R0, 0x1, R35 ;  /* 0x0000000100237824 */ /* 0x000fe200078e0223 */
[----:B------:R-:W-:Y:S01]  /*1d60*/  LOP3.LUT P1, RZ, R8, R55, RZ, 0xfc, !PT ;  /* 0x0000003708ff7212 */ /* 0x000fe2000782fcff */
[----:B------:R-:W-:Y:S01]  /*1d70*/  IMAD R24, R24, 0x2aab, RZ ;  /* 0x00002aab18187824 */ /* 0x000fe200078e02ff */
[----:B------:R-:W-:Y:S02]  /*1d80*/  LOP3.LUT R43, R43, 0xfffbffff, RZ, 0xc0, !PT ;  /* 0xfffbffff2b2b7812 */ /* 0x000fe400078ec0ff */
[----:B------:R-:W-:Y:S02]  /*1d90*/  LOP3.LUT R18, R18, 0xffff, RZ, 0xc0, !PT ;  /* 0x0000ffff12127812 */ /* 0x000fe400078ec0ff */
[----:B------:R-:W-:-:S02]  /*1da0*/  SHF.R.U32.HI R79, RZ, 0x14, R24 ;  /* 0x00000014ff4f7819 */ /* 0x000fc40000011618 */
[----:B------:R-:W-:Y:S02]  /*1db0*/  SHF.R.U32.HI R85, RZ, 0x4, R18 ;  /* 0x00000004ff557819 */ /* 0x000fe40000011612 */
[C---:B------:R-:W-:Y:S01]  /*1dc0*/  PRMT R24, R79.reuse, 0x9910, RZ ;  /* 0x000099104f187816 */ /* 0x040fe200000000ff */
[----:B------:R-:W-:Y:S01]  /*1dd0*/  IMAD R79, R79, 0x310, R12 ;  /* 0x000003104f4f7824 */ /* 0x000fe200078e020c */
[----:B------:R-:W-:Y:S02]  /*1de0*/  LOP3.LUT R85, R85, 0xffff, RZ, 0xc0, !PT ;  /* 0x0000ffff55557812 */ /* 0x000fe400078ec0ff */
[----:B------:R-:W-:Y:S01]  /*1df0*/  @P1 LOP3.LUT R43, R43, 0x40000, RZ, 0xfc, !PT ;  /* 0x000400002b2b1812 */ /* 0x000fe200078efcff */
[----:B------:R-:W-:Y:S01]  /*1e00*/  IMAD R24, R24, 0x60, RZ ;  /* 0x0000006018187824 */ /* 0x000fe200078e02ff */
[----:B------:R-:W-:Y:S02]  /*1e10*/  LOP3.LUT P1, RZ, R8, R67, RZ, 0xfc, !PT ;  /* 0x0000004308ff7212 */ /* 0x000fe4000782fcff */
[----:B------:R-:W-:Y:S01]  /*1e20*/  LOP3.LUT R43, R43, 0xfff7ffff, RZ, 0xc0, !PT ;  /* 0xfff7ffff2b2b7812 */ /* 0x000fe200078ec0ff */
[----:B------:R-:W-:-:S05]  /*1e30*/  IMAD.MOV R24, RZ, RZ, -R24 ;  /* 0x000000ffff187224 */ /* 0x000fca00078e0a18 */
[----:B------:R-:W-:Y:S01]  /*1e40*/  PRMT R55, R24, 0x7710, RZ ;  /* 0x0000771018377816 */ /* 0x000fe200000000ff */
[----:B------:R-:W-:Y:S02]  /*1e50*/  IMAD R24, R6, 0x70, R51 ;  /* 0x0000007006187824 */ /* 0x000fe400078e0233 */
[----:B------:R-:W-:Y:S02]  /*1e60*/  IMAD R51, R65, 0x1c, R36 ;  /* 0x0000001c41337824 */ /* 0x000fe400078e0224 */
[----:B------:R-:W-:Y:S01]  /*1e70*/  IMAD R37, R59, 0x1c, R24 ;  /* 0x0000001c3b257824 */ /* 0x000fe200078e0218 */
[----:B------:R-:W-:Y:S01]  /*1e80*/  @P1 LOP3.LUT R43, R43, 0x80000, RZ, 0xfc, !PT ;  /* 0x000800002b2b1812 */ /* 0x000fe200078efcff */
[----:B------:R-:W-:Y:S01]  /*1e90*/  VIADD R24, R2, 0xb ;  /* 0x0000000b02187836 */ /* 0x000fe20000000000 */
[----:B------:R-:W-:Y:S01]  /*1ea0*/  LOP3.LUT P1, RZ, R8, R59, RZ, 0xfc, !PT ;  /* 0x0000003b08ff7212 */ /* 0x000fe2000782fcff */
[----:B------:R-:W-:Y:S01]  /*1eb0*/  IMAD.IADD R34, R34, 0x1, R55 ;  /* 0x0000000122227824 */ /* 0x000fe200078e0237 */
[----:B------:R-:W-:Y:S01]  /*1ec0*/  LOP3.LUT R43, R43, 0xffefffff, RZ, 0xc0, !PT ;  /* 0xffefffff2b2b7812 */ /* 0x000fe200078ec0ff */
[----:B------:R-:W-:Y:S01]  /*1ed0*/  IMAD.IADD R37, R0, 0x1, R37 ;  /* 0x0000000100257824 */ /* 0x000fe200078e0225 */
[----:B------:R-:W-:-:S02]  /*1ee0*/  LOP3.LUT R36, R24, 0xffff, RZ, 0xc0, !PT ;  /* 0x0000ffff18247812 */ /* 0x000fc400078ec0ff */
[----:B------:R-:W-:-:S03]  /*1ef0*/  LOP3.LUT R34, R34, 0xffff, RZ, 0xc0, !PT ;  /* 0x0000ffff22227812 */ /* 0x000fc600078ec0ff */
[----:B------:R-:W-:Y:S01]  /*1f00*/  IMAD R36, R36, 0x2aab, RZ ;  /* 0x00002aab24247824 */ /* 0x000fe200078e02ff */
[----:B------:R-:W-:-:S03]  /*1f10*/  SHF.R.U32.HI R34, RZ, 0x4, R34 ;  /* 0x00000004ff227819 */ /* 0x000fc60000011622 */
[----:B------:R-:W-:Y:S02]  /*1f20*/  @P1 LOP3.LUT R43, R43, 0x100000, RZ, 0xfc, !PT ;  /* 0x001000002b2b1812 */ /* 0x000fe400078efcff */
[----:B------:R-:W-:Y:S02]  /*1f30*/  SHF.R.U32.HI R75, RZ, 0x14, R36 ;  /* 0x00000014ff4b7819 */ /* 0x000fe40000011624 */
[----:B------:R-:W-:Y:S02]  /*1f40*/  LOP3.LUT P1, RZ, R8, R65, RZ, 0xfc, !PT ;  /* 0x0000004108ff7212 */ /* 0x000fe4000782fcff */
[C---:B------:R-:W-:Y:S01]  /*1f50*/  PRMT R36, R75.reuse, 0x9910, RZ ;  /* 0x000099104b247816 */ /* 0x040fe200000000ff */
[----:B------:R-:W-:Y:S01]  /*1f60*/  IMAD R75, R75, 0x310, R12 ;  /* 0x000003104b4b7824 */ /* 0x000fe200078e020c */
[----:B------:R-:W-:-:S03]  /*1f70*/  LOP3.LUT R43, R43, 0xffdfffff, RZ, 0xc0, !PT ;  /* 0xffdfffff2b2b7812 */ /* 0x000fc600078ec0ff */
[----:B------:R-:W-:-:S04]  /*1f80*/  IMAD R36, R36, 0x60, RZ ;  /* 0x0000006024247824 */ /* 0x000fc800078e02ff */
[----:B------:R-:W-:Y:S02]  /*1f90*/  IMAD.MOV R36, RZ, RZ, -R36 ;  /* 0x000000ffff247224 */ /* 0x000fe400078e0a24 */
[----:B------:R-:W-:Y:S02]  /*1fa0*/  @P1 LOP3.LUT R43, R43, 0x200000, RZ, 0xfc, !PT ;  /* 0x002000002b2b1812 */ /* 0x000fe400078efcff */
[----:B------:R-:W-:Y:S02]  /*1fb0*/  LOP3.LUT P1, RZ, R8, R61, RZ, 0xfc, !PT ;  /* 0x0000003d08ff7212 */ /* 0x000fe4000782fcff */
[----:B------:R-:W-:Y:S02]  /*1fc0*/  PRMT R55, R36, 0x7710, RZ ;  /* 0x0000771024377816 */ /* 0x000fe400000000ff */
[----:B------:R-:W-:-:S03]  /*1fd0*/  LOP3.LUT R43, R43, 0xf7ffffff, RZ, 0xc0, !PT ;  /* 0xf7ffffff2b2b7812 */ /* 0x000fc600078ec0ff */
[----:B------:R-:W-:Y:S02]  /*1fe0*/  IMAD.IADD R36, R24, 0x1, R55 ;  /* 0x0000000118247824 */ /* 0x000fe400078e0237 */
[----:B------:R-:W-:-:S03]  /*1ff0*/  IMAD R24, R6, 0x70, R53 ;  /* 0x0000007006187824 */ /* 0x000fc600078e0235 */
[----:B------:R-:W-:Y:S01]  /*2000*/  LOP3.LUT R36, R36, 0xffff, RZ, 0xc0, !PT ;  /* 0x0000ffff24247812 */ /* 0x000fe200078ec0ff */
[----:B------:R-:W-:Y:S01]  /*2010*/  IMAD R53, R61, 0x1c, R24 ;  /* 0x0000001c3d357824 */ /* 0x000fe200078e0218 */
[----:B------:R-:W-:Y:S01]  /*2020*/  @P1 LOP3.LUT R43, R43, 0x8000000, RZ, 0xfc, !PT ;  /* 0x080000002b2b1812 */ /* 0x000fe200078efcff */
[----:B------:R-:W-:Y:S01]  /*2030*/  VIADD R24, R2, 0xe ;  /* 0x0000000e02187836 */ /* 0x000fe20000000000 */
[----:B------:R-:W-:Y:S01]  /*2040*/  LOP3.LUT P1, RZ, R8, R77, RZ, 0xfc, !PT ;  /* 0x0000004d08ff7212 */ /* 0x000fe2000782fcff */
[----:B------:R-:W-:Y:S01]  /*2050*/  IMAD R61, R77, 0x1c, R38 ;  /* 0x0000001c4d3d7824 */ /* 0x000fe200078e0226 */
[----:B------:R-:W-:Y:S01]  /*2060*/  LOP3.LUT R43, R43, 0x7fffffff, RZ, 0xc0, !PT ;  /* 0x7fffffff2b2b7812 */ /* 0x000fe200078ec0ff */
[----:B------:R-:W-:Y:S01]  /*2070*/  IMAD R38, R6, 0x70, R73 ;  /* 0x0000007006267824 */ /* 0x000fe200078e0249 */
[----:B------:R-:W-:-:S03]  /*2080*/  LOP3.LUT R17, R24, 0xffff, RZ, 0xc0, !PT ;  /* 0x0000ffff18117812 */ /* 0x000fc600078ec0ff */
[----:B------:R-:W-:Y:S02]  /*2090*/  IMAD R63, R71, 0x1c, R38 ;  /* 0x0000001c473f7824 */ /* 0x000fe400078e0226 */
[----:B------:R-:W-:Y:S02]  /*20a0*/  IMAD R17, R17, 0x2aab, RZ ;  /* 0x00002aab11117824 */ /* 0x000fe400078e02ff */
[----:B------:R-:W-:Y:S02]  /*20b0*/  IMAD R38, R6, 0x70, R81 ;  /* 0x0000007006267824 */ /* 0x000fe400078e0251 */
[----:B------:R-:W-:Y:S02]  /*20c0*/  @P1 LOP3.LUT R43, R43, 0x80000000, RZ, 0xfc, !PT ;  /* 0x800000002b2b1812 */ /* 0x000fe400078efcff */
[----:B------:R-:W-:Y:S01]  /*20d0*/  SHF.R.U32.HI R65, RZ, 0x14, R17 ;  /* 0x00000014ff417819 */ /* 0x000fe20000011611 */
[----:B------:R-:W-:Y:S01]  /*20e0*/  IMAD R59, R83, 0x1c, R38 ;  /* 0x0000001c533b7824 */ /* 0x000fe200078e0226 */
[----:B------:R-:W-:-:S02]  /*20f0*/  LOP3.LUT P1, RZ, R8, R71, RZ, 0xfc, !PT ;  /* 0x0000004708ff7212 */ /* 0x000fc4000782fcff */
[C---:B------:R-:W-:Y:S01]  /*2100*/  PRMT R17, R65.reuse, 0x9910, RZ ;  /* 0x0000991041117816 */ /* 0x040fe200000000ff */
[----:B------:R-:W-:Y:S01]  /*2110*/  IMAD R65, R65, 0x310, R12 ;  /* 0x0000031041417824 */ /* 0x000fe200078e020c */
[----:B------:R-:W-:Y:S02]  /*2120*/  SHF.R.U32.HI R71, RZ, 0x4, R36 ;  /* 0x00000004ff477819 */ /* 0x000fe40000011624 */
[----:B------:R-:W-:Y:S01]  /*2130*/  LOP3.LUT R43, R43, 0xfffffffd, RZ, 0xc0, !PT ;  /* 0xfffffffd2b2b7812 */ /* 0x000fe200078ec0ff */
[----:B------:R-:W-:Y:S01]  /*2140*/  IMAD R17, R17, 0x60, RZ ;  /* 0x0000006011117824 */ /* 0x000fe200078e02ff */
[----:B------:R-:W-:-:S03]  /*2150*/  LOP3.LUT R71, R71, 0xffff, RZ, 0xc0, !PT ;  /* 0x0000ffff47477812 */ /* 0x000fc600078ec0ff */
[----:B------:R-:W-:Y:S02]  /*2160*/  IMAD.MOV R17, RZ, RZ, -R17 ;  /* 0x000000ffff117224 */ /* 0x000fe400078e0a11 */
[----:B------:R-:W-:Y:S02]  /*2170*/  @P1 LOP3.LUT R30, R30, 0x4, RZ, 0xfc, !PT ;  /* 0x000000041e1e1812 */ /* 0x000fe400078efcff */
[----:B------:R-:W-:Y:S02]  /*2180*/  LOP3.LUT P1, RZ, R8, R83, RZ, 0xfc, !PT ;  /* 0x0000005308ff7212 */ /* 0x000fe4000782fcff */
[----:B------:R-:W-:Y:S02]  /*2190*/  PRMT R17, R17, 0x7710, RZ ;  /* 0x0000771011117816 */ /* 0x000fe400000000ff */
[----:B------:R-:W-:-:S03]  /*21a0*/  LOP3.LUT R30, R30, 0xffffffdf, RZ, 0xc0, !PT ;  /* 0xffffffdf1e1e7812 */ /* 0x000fc600078ec0ff */
[----:B------:R-:W-:Y:S01]  /*21b0*/  IMAD.IADD R24, R24, 0x1, R17 ;  /* 0x0000000118187824 */ /* 0x000fe200078e0211 */
[----:B------:R-:W-:-:S05]  /*21c0*/  LOP3.LUT R17, R26, 0xffff, RZ, 0xc0, !PT ;  /* 0x0000ffff1a117812 */ /* 0x000fca00078ec0ff */
[----:B------:R-:W-:Y:S01]  /*21d0*/  IMAD R17, R17, 0x2aab, RZ ;  /* 0x00002aab11117824 */ /* 0x000fe200078e02ff */
[----:B------:R-:W-:-:S04]  /*21e0*/  @P1 LOP3.LUT R30, R30, 0x20, RZ, 0xfc, !PT ;  /* 0x000000201e1e1812 */ /* 0x000fc800078efcff */
[----:B------:R-:W-:Y:S02]  /*21f0*/  SHF.R.U32.HI R67, RZ, 0x14, R17 ;  /* 0x00000014ff437819 */ /* 0x000fe40000011611 */
[----:B------:R-:W-:Y:S02]  /*2200*/  LOP3.LUT R30, R30, 0xfffffdff, RZ, 0xc0, !PT ;  /* 0xfffffdff1e1e7812 */ /* 0x000fe400078ec0ff */
[C---:B------:R-:W-:Y:S01]  /*2210*/  PRMT R17, R67.reuse, 0x9910, RZ ;  /* 0x0000991043117816 */ /* 0x040fe200000000ff */
[----:B------:R-:W-:-:S04]  /*2220*/  IMAD R67, R67, 0x310, R12 ;  /* 0x0000031043437824 */ /* 0x000fc800078e020c */
[----:B------:R-:W-:-:S04]  /*2230*/  IMAD R17, R17, 0x60, RZ ;  /* 0x0000006011117824 */ /* 0x000fc800078e02ff */
[----:B------:R-:W-:-:S05]  /*2240*/  IMAD.MOV R17, RZ, RZ, -R17 ;  /* 0x000000ffff117224 */ /* 0x000fca00078e0a11 */
[----:B------:R-:W-:-:S05]  /*2250*/  PRMT R17, R17, 0x7710, RZ ;  /* 0x0000771011117816 */ /* 0x000fca00000000ff */
[----:B------:R-:W-:Y:S02]  /*2260*/  IMAD.IADD R26, R26, 0x1, R17 ;  /* 0x000000011a1a7824 */ /* 0x000fe400078e0211 */
[----:B------:R-:W-:-:S03]  /*2270*/  VIADD R17, R9, 0x6 ;  /* 0x0000000609117836 */ /* 0x000fc60000000000 */
[----:B------:R-:W-:Y:S02]  /*2280*/  LOP3.LUT R26, R26, 0xffff, RZ, 0xc0, !PT ;  /* 0x0000ffff1a1a7812 */ /* 0x000fe400078ec0ff */
[----:B------:R-:W-:Y:S02]  /*2290*/  LOP3.LUT R17, R17, 0xe, RZ, 0xc0, !PT ;  /* 0x0000000e11117812 */ /* 0x000fe400078ec0ff */
[----:B------:R-:W-:-:S03]  /*22a0*/  SHF.R.U32.HI R81, RZ, 0x4, R26 ;  /* 0x00000004ff517819 */ /* 0x000fc6000001161a */
[----:B------:R-:W-:Y:S01]  /*22b0*/  IMAD.IADD R18, R0, 0x1, R17 ;  /* 0x0000000100127824 */ /* 0x000fe200078e0211 */
[----:B------:R-:W-:Y:S02]  /*22c0*/  LOP3.LUT R17, R34, 0xffff, RZ, 0xc0, !PT ;  /* 0x0000ffff22117812 */ /* 0x000fe400078ec0ff */
[----:B------:R-:W-:Y:S02]  /*22d0*/  LOP3.LUT R81, R81, 0xffff, RZ, 0xc0, !PT ;  /* 0x0000ffff51517812 */ /* 0x000fe400078ec0ff */
[----:B------:R-:W-:Y:S01]  /*22e0*/  ISETP.GT.U32.AND P1, PT, R18, 0x1c, PT ;  /* 0x0000001c1200780c */ /* 0x000fe20003f24070 */
[----:B------:R-:W-:-:S05]  /*22f0*/  IMAD.IADD R18, R8, 0x1, R85 ;  /* 0x0000000108127824 */ /* 0x000fca00078e0255 */
[----:B------:R-:W-:Y:S01]  /*2300*/  ISETP.GT.U32.OR P5, PT, R18, 0x1c, P1 ;  /* 0x0000001c1200780c */ /* 0x000fe20000fa4470 */
[----:B------:R-:W-:-:S05]  /*2310*/  IMAD.IADD R18, R8, 0x1, R17 ;  /* 0x0000000108127824 */ /* 0x000fca00078e0211 */
[----:B------:R-:W-:Y:S01]  /*2320*/  ISETP.GT.U32.OR P6, PT, R18, 0x1c, P4 ;  /* 0x0000001c1200780c */ /* 0x000fe200027c4470 */
[----:B------:R-:W-:-:S06]  /*2330*/  IMAD.IADD R18, R8, 0x1, R71 ;  /* 0x0000000108127824 */ /* 0x000fcc00078e0247 */
[----:B------:R-:W-:Y:S02]  /*2340*/  @P5 LOP3.LUT R30, R30, 0x200, RZ, 0xfc, !PT ;  /* 0x000002001e1e5812 */ /* 0x000fe400078efcff */
[----:B------:R-:W-:Y:S01]  /*2350*/  ISETP.GT.U32.OR P5, PT, R18, 0x1c, P0 ;  /* 0x0000001c1200780c */ /* 0x000fe200007a4470 */
[----:B------:R-:W-:Y:S01]  /*2360*/  VIADD R18, R2, 0x17 ;  /* 0x0000001702127836 */ /* 0x000fe20000000000 */
[----:B------:R-:W-:-:S04]  /*2370*/  LOP3.LUT R30, R30, 0xfffffbff, RZ, 0xc0, !PT ;  /* 0xfffffbff1e1e7812 */ /* 0x000fc800078ec0ff */
[----:B------:R-:W-:Y:S02]  /*2380*/  LOP3.LUT R34, R18, 0xffff, RZ, 0xc0, !PT ;  /* 0x0000ffff12227812 */ /* 0x000fe400078ec0ff */
[----:B------:R-:W-:Y:S02]  /*2390*/  @P6 LOP3.LUT R30, R30, 0x400, RZ, 0xfc, !PT ;  /* 0x000004001e1e6812 */ /* 0x000fe400078efcff */
[----:B------:R-:W-:Y:S01]  /*23a0*/  ISETP.GT.U32.AND P6, PT, R42, 0x5, PT ;  /* 0x000000052a00780c */ /* 0x000fe20003fc4070 */
[----:B------:R-:W-:Y:S01]  /*23b0*/  IMAD R34, R34, 0x2aab, RZ ;  /* 0x00002aab22227824 */ /* 0x000fe200078e02ff */
[----:B------:R-:W-:-:S04]  /*23c0*/  LOP3.LUT R30, R30, 0xfffff7ff, RZ, 0xc0, !PT ;  /* 0xfffff7ff1e1e7812 */ /* 0x000fc800078ec0ff */
[----:B------:R-:W-:Y:S02]  /*23d0*/  SHF.R.U32.HI R34, RZ, 0x14, R34 ;  /* 0x00000014ff227819 */ /* 0x000fe40000011622 */
[----:B------:R-:W-:Y:S02]  /*23e0*/  @P5 LOP3.LUT R30, R30, 0x800, RZ, 0xfc, !PT ;  /* 0x000008001e1e5812 */ /* 0x000fe400078efcff */
[----:B------:R-:W-:Y:S02]  /*23f0*/  PRMT R34, R34, 0x9910, RZ ;  /* 0x0000991022227816 */ /* 0x000fe400000000ff */
[----:B------:R-:W-:Y:S02]  /*2400*/  LOP3.LUT R30, R30, 0xffffefff, RZ, 0xc0, !PT ;  /* 0xffffefff1e1e7812 */ /* 0x000fe400078ec0ff */
[----:B------:R-:W-:Y:S01]  /*2410*/  LOP3.LUT P5, RZ, R8, R85, RZ, 0xfc, !PT ;  /* 0x0000005508ff7212 */ /* 0x000fe200078afcff */
[----:B------:R-:W-:-:S04]  /*2420*/  IMAD R34, R34, 0x60, RZ ;  /* 0x0000006022227824 */ /* 0x000fc800078e02ff */
[----:B------:R-:W-:-:S05]  /*2430*/  IMAD.MOV R34, RZ, RZ, -R34 ;  /* 0x000000ffff227224 */ /* 0x000fca00078e0a22 */
[----:B------:R-:W-:-:S05]  /*2440*/  PRMT R55, R34, 0x7710, RZ ;  /* 0x0000771022377816 */ /* 0x000fca00000000ff */
[----:B------:R-:W-:-:S05]  /*2450*/  IMAD.IADD R18, R18, 0x1, R55 ;  /* 0x0000000112127824 */ /* 0x000fca00078e0237 */
[----:B------:R-:W-:-:S04]  /*2460*/  LOP3.LUT R18, R18, 0xffff, RZ, 0xc0, !PT ;  /* 0x0000ffff12127812 */ /* 0x000fc800078ec0ff */
[----:B------:R-:W-:-:S04]  /*2470*/  SHF.R.U32.HI R83, RZ, 0x4, R18 ;  /* 0x00000004ff537819 */ /* 0x000fc80000011612 */
[----:B------:R-:W-:-:S05]  /*2480*/  LOP3.LUT R83, R83, 0xffff, RZ, 0xc0, !PT ;  /* 0x0000ffff53537812 */ /* 0x000fca00078ec0ff */
[----:B------:R-:W-:-:S05]  /*2490*/  IMAD.IADD R18, R8, 0x1, R83 ;  /* 0x0000000108127824 */ /* 0x000fca00078e0253 */
[----:B------:R-:W-:Y:S01]  /*24a0*/  ISETP.GT.U32.OR P4, PT, R18, 0x1c, P4 ;  /* 0x0000001c1200780c */ /* 0x000fe20002784470 */
[----:B------:R-:W-:Y:S02]  /*24b0*/  VIADD R18, R2, 0x1b ;  /* 0x0000001b02127836 */ /* 0x000fe40000000000 */
[----:B------:R-:W-:-:S03]  /*24c0*/  IMAD R2, R5, 0xc0, R2 ;  /* 0x000000c005027824 */ /* 0x000fc600078e0202 */
[----:B------:R-:W-:-:S07]  /*24d0*/  LEA.HI R3, R18, R3, RZ, 0x1c ;  /* 0x0000000312037211 */ /* 0x000fce00078fe0ff */
[----:B------:R-:W-:Y:S02]  /*24e0*/  @P4 LOP3.LUT R30, R30, 0x1000, RZ, 0xfc, !PT ;  /* 0x000010001e1e4812 */ /* 0x000fe400078efcff */
[----:B------:R-:W-:Y:S02]  /*24f0*/  ISETP.GT.U32.AND P4, PT, R3, 0x2f, PT ;  /* 0x0000002f0300780c */ /* 0x000fe40003f84070 */
[----:B------:R-:W-:Y:S02]  /*2500*/  LOP3.LUT R3, R18, 0xffff, RZ, 0xc0, !PT ;  /* 0x0000ffff12037812 */ /* 0x000fe400078ec0ff */
[----:B------:R-:W-:-:S03]  /*2510*/  LOP3.LUT R30, R30, 0xffffdfff, RZ, 0xc0, !PT ;  /* 0xffffdfff1e1e7812 */ /* 0x000fc600078ec0ff */
[----:B------:R-:W-:-:S05]  /*2520*/  IMAD R3, R3, 0xaaab, RZ ;  /* 0x0000aaab03037824 */ /* 0x000fca00078e02ff */
[----:B------:R-:W-:-:S04]  /*2530*/  SHF.R.U32.HI R77, RZ, 0x16, R3 ;  /* 0x00000016ff4d7819 */ /* 0x000fc80000011603 */
[----:B------:R-:W-:-:S05]  /*2540*/  PRMT R3, R77, 0x9910, RZ ;  /* 0x000099104d037816 */ /* 0x000fca00000000ff */
[----:B------:R-:W-:-:S04]  /*2550*/  IMAD R3, R3, 0x60, RZ ;  /* 0x0000006003037824 */ /* 0x000fc800078e02ff */
[----:B------:R-:W-:-:S05]  /*2560*/  IMAD.MOV R3, RZ, RZ, -R3 ;  /* 0x000000ffff037224 */ /* 0x000fca00078e0a03 */
[----:B------:R-:W-:-:S05]  /*2570*/  PRMT R3, R3, 0x7710, RZ ;  /* 0x0000771003037816 */ /* 0x000fca00000000ff */
[----:B------:R-:W-:Y:S02]  /*2580*/  IMAD.IADD R18, R18, 0x1, R3 ;  /* 0x0000000112127824 */ /* 0x000fe400078e0203 */
[----:B------:R-:W-:Y:S02]  /*2590*/  IMAD.IADD R3, R16, 0x1, R77 ;  /* 0x0000000110037824 */ /* 0x000fe400078e024d */
[----:B------:R-:W-:Y:S01]  /*25a0*/  IMAD R77, R77, 0x310, R12 ;  /* 0x000003104d4d7824 */ /* 0x000fe200078e020c */
[----:B------:R-:W-:Y:S02]  /*25b0*/  LOP3.LUT R18, R18, 0xffff, RZ, 0xc0, !PT ;  /* 0x0000ffff12127812 */ /* 0x000fe400078ec0ff */
[----:B------:R-:W-:Y:S01]  /*25c0*/  ISETP.GT.U32.OR P4, PT, R3, 0x7, P4 ;  /* 0x000000070300780c */ /* 0x000fe20002784470 */
[----:B------:R-:W-:Y:S01]  /*25d0*/  IMAD.IADD R3, R8, 0x1, R81 ;  /* 0x0000000108037824 */ /* 0x000fe200078e0251 */
[----:B------:R-:W-:Y:S01]  /*25e0*/  SHF.R.U32.HI R73, RZ, 0x4, R18 ;  /* 0x00000004ff497819 */ /* 0x000fe20000011612 */
[----:B------:R-:W-:-:S03]  /*25f0*/  IMAD R18, R6, 0x70, R69 ;  /* 0x0000007006127824 */ /* 0x000fc600078e0245 */
[----:B------:R-:W-:Y:S01]  /*2600*/  LOP3.LUT R73, R73, 0xffff, RZ, 0xc0, !PT ;  /* 0x0000ffff49497812 */ /* 0x000fe200078ec0ff */
[----:B------:R-:W-:Y:S01]  /*2610*/  IMAD R55, R85, 0x1c, R18 ;  /* 0x0000001c55377824 */ /* 0x000fe200078e0212 */
[----:B------:R-:W-:Y:S01]  /*2620*/  ISETP.GT.U32.OR P1, PT, R3, 0x1c, P1 ;  /* 0x0000001c0300780c */ /* 0x000fe20000f24470 */
[----:B------:R-:W-:Y:S02]  /*2630*/  IMAD R18, R5, 0x6, R42 ;  /* 0x0000000605127824 */ /* 0x000fe400078e022a */
[----:B------:R-:W-:Y:S02]  /*2640*/  IMAD.IADD R3, R8, 0x1, R73 ;  /* 0x0000000108037824 */ /* 0x000fe400078e0249 */
[----:B------:R-:W-:Y:S01]  /*2650*/  @P4 LOP3.LUT R43, R43, 0x2, RZ, 0xfc, !PT ;  /* 0x000000022b2b4812 */ /* 0x000fe200078efcff */
[----:B------:R-:W-:Y:S01]  /*2660*/  IMAD.IADD R55, R0, 0x1, R55 ;  /* 0x0000000100377824 */ /* 0x000fe200078e0237 */
[----:B------:R-:W-:Y:S02]  /*2670*/  ISETP.GT.U32.OR P4, PT, R2, 0x2e7, P6 ;  /* 0x000002e70200780c */ /* 0x000fe40003784470 */
[----:B------:R-:W-:-:S02]  /*2680*/  ISETP.GT.U32.OR P0, PT, R3, 0x1c, P0 ;  /* 0x0000001c0300780c */ /* 0x000fc40000704470 */
[----:B------:R-:W0:Y:S01]  /*2690*/  S2R R3, SR_CTAID.Z ;  /* 0x0000000000037919 */ /* 0x000e220000002700 */
[----:B------:R-:W-:Y:S02]  /*26a0*/  LOP3.LUT R43, R43, 0xfdffffff, RZ, 0xc0, !PT ;  /* 0xfdffffff2b2b7812 */ /* 0x000fe400078ec0ff */
[----:B------:R-:W-:Y:S02]  /*26b0*/  @P1 LOP3.LUT R30, R30, 0x2000, RZ, 0xfc, !PT ;  /* 0x000020001e1e1812 */ /* 0x000fe400078efcff */
[----:B------:R-:W-:Y:S02]  /*26c0*/  ISETP.GT.U32.OR P1, PT, R2, 0x2e6, P6 ;  /* 0x000002e60200780c */ /* 0x000fe40003724470 */
[----:B------:R-:W-:Y:S02]  /*26d0*/  LOP3.LUT R30, R30, 0xffff7fff, RZ, 0xc0, !PT ;  /* 0xffff7fff1e1e7812 */ /* 0x000fe400078ec0ff */
[----:B------:R-:W-:Y:S02]  /*26e0*/  @P5 LOP3.LUT R43, R43, 0x2000000, RZ, 0xfc, !PT ;  /* 0x020000002b2b5812 */ /* 0x000fe400078efcff */
[----:B------:R-:W-:-:S02]  /*26f0*/  @P0 LOP3.LUT R30, R30, 0x8000, RZ, 0xfc, !PT ;  /* 0x000080001e1e0812 */ /* 0x000fc400078efcff */
[C---:B------:R-:W-:Y:S02]  /*2700*/  ISETP.GT.U32.OR P0, PT, R2.reuse, 0x2e5, P6 ;  /* 0x000002e50200780c */ /* 0x040fe40003704470 */
[----:B------:R-:W-:Y:S01]  /*2710*/  ISETP.GT.U32.OR P6, PT, R2, 0x2e4, P6 ;  /* 0x000002e40200780c */ /* 0x000fe200037c4470 */
[----:B------:R-:W-:Y:S01]  /*2720*/  IMAD R2, R6, 0x70, R79 ;  /* 0x0000007006027824 */ /* 0x000fe200078e024f */
[----:B------:R-:W-:Y:S02]  /*2730*/  LOP3.LUT P5, RZ, R8, R17, RZ, 0xfc, !PT ;  /* 0x0000001108ff7212 */ /* 0x000fe400078afcff */
[----:B------:R-:W-:Y:S01]  /*2740*/  LOP3.LUT R43, R43, 0xefffffff, RZ, 0xc0, !PT ;  /* 0xefffffff2b2b7812 */ /* 0x000fe200078ec0ff */
[----:B------:R-:W-:Y:S01]  /*2750*/  IMAD R69, R17, 0x1c, R2 ;  /* 0x0000001c11457824 */ /* 0x000fe200078e0202 */
[----:B------:R-:W-:Y:S02]  /*2760*/  PLOP3.LUT P3, PT, P3, P4, PT, 0xf8, 0x8f ;  /* 0x00000000008f781c */ /* 0x000fe40001f69f70 */
[----:B------:R-:W-:-:S07]  /*2770*/  PLOP3.LUT P2, PT, P2, P1, PT, 0xf8, 0x8f ;  /* 0x00000000008f781c */ /* 0x000fce0001743f70 */
[----:B------:R-:W-:Y:S01]  /*2780*/  @P5 LOP3.LUT R43, R43, 0x10000000, RZ, 0xfc, !PT ;  /* 0x100000002b2b5812 */ /* 0x000fe200078efcff */
[----:B0-----:R-:W-:Y:S02]  /*2790*/  IMAD R18, R3, 0x60, R18 ;  /* 0x0000006003127824 */ /* 0x001fe400078e0212 */
[----:B------:R-:W0:Y:S01]  /*27a0*/  LDC.64 R2, c[0x0][0x388] ;  /* 0x0000e200ff027b82 */ /* 0x000e220000000a00 */
[----:B------:R-:W-:Y:S01]  /*27b0*/  LOP3.LUT P4, RZ, R43, 0x4, RZ, 0xc0, !PT ;  /* 0x000000042bff7812 */ /* 0x000fe2000788c0ff */
[----:B------:R-:W-:-:S03]  /*27c0*/  IMAD R17, R18, 0x3, RZ ;  /* 0x0000000312117824 */ /* 0x000fc600078e02ff */
[----:B------:R-:W-:Y:S02]  /*27d0*/  PLOP3.LUT P1, PT, P4, P0, PT, 0xf8, 0x8f ;  /* 0x00000000008f781c */ /* 0x000fe40002721f70 */
[----:B------:R-:W-:-:S04]  /*27e0*/  LOP3.LUT P4, RZ, R8, R71, RZ, 0xfc, !PT ;  /* 0x0000004708ff7212 */ /* 0x000fc8000788fcff */
[----:B------:R-:W-:Y:S02]  /*27f0*/  P2R R36, PR, RZ, 0x10 ;  /* 0x00000010ff247803 */ /* 0x000fe40000000000 */
[----:B------:R-:W-:Y:S01]  /*2800*/  LOP3.LUT P4, RZ, R8, R45, RZ, 0xfc, !PT ;  /* 0x0000002d08ff7212 */ /* 0x000fe2000788fcff */
[----:B0-----:R-:W-:-:S03]  /*2810*/  IMAD.WIDE.U32 R2, R17, 0x4, R2 ;  /* 0x0000000411027825 */ /* 0x001fc600078e0002 */
[----:B------:R-:W-:Y:S01]  /*2820*/  IADD3 R18, P5, PT, R2, 0x4, RZ ;  /* 0x0000000402127810 */ /* 0x000fe20007fbe0ff */
[----:B------:R-:W-:-:S04]  /*2830*/  IMAD R2, R6, 0x70, R75 ;  /* 0x0000007006027824 */ /* 0x000fc800078e024b */
[----:B------:R-:W-:Y:S01]  /*2840*/  IMAD.X R17, RZ, RZ, R3, P5 ;  /* 0x000000ffff117224 */ /* 0x000fe200028e0603 */
[----:B------:R-:W-:Y:S01]  /*2850*/  LOP3.LUT P5, RZ, R43, 0x2, RZ, 0xc0, !PT ;  /* 0x000000022bff7812 */ /* 0x000fe200078ac0ff */
[----:B------:R-:W-:Y:S01]  /*2860*/  IMAD R3, R71, 0x1c, R2 ;  /* 0x0000001c47037824 */ /* 0x000fe200078e0202 */
[----:B------:R-:W-:Y:S01]  /*2870*/  LOP3.LUT R43, R43, 0xffffbfff, RZ, 0xc0, !PT ;  /* 0xffffbfff2b2b7812 */ /* 0x000fe200078ec0ff */
[C---:B------:R-:W-:Y:S01]  /*2880*/  VIADD R2, R20.reuse, 0x1 ;  /* 0x0000000114027836 */ /* 0x040fe20000000000 */
[----:B------:R-:W-:Y:S01]  /*2890*/  PLOP3.LUT P0, PT, P5, P6, PT, 0xf8, 0x8f ;  /* 0x00000000008f781c */ /* 0x000fe20002f0df70 */
[----:B------:R-:W-:Y:S01]  /*28a0*/  VIADD R20, R20, 0x17 ;  /* 0x0000001714147836 */ /* 0x000fe20000000000 */
[----:B------:R-:W-:Y:S02]  /*28b0*/  @P3 LOP3.LUT R43, R43, 0x4000, RZ, 0xfc, !PT ;  /* 0x000040002b2b3812 */ /* 0x000fe400078efcff */
[----:B------:R-:W-:Y:S02]  /*28c0*/  LOP3.LUT R2, R2, 0xffff, RZ, 0xc0, !PT ;  /* 0x0000ffff02027812 */ /* 0x000fe400078ec0ff */
[----:B------:R-:W-:-:S02]  /*28d0*/  LOP3.LUT R43, R43, 0xffffefff, RZ, 0xc0, !PT ;  /* 0xffffefff2b2b7812 */ /* 0x000fc400078ec0ff */
[----:B------:R-:W-:Y:S01]  /*28e0*/  LOP3.LUT P5, RZ, R8, R57, RZ, 0xfc, !PT ;  /* 0x0000003908ff7212 */ /* 0x000fe200078afcff */
[----:B------:R-:W-:Y:S01]  /*28f0*/  IMAD R2, R2, 0x2aab, RZ ;  /* 0x00002aab02027824 */ /* 0x000fe200078e02ff */
[----:B------:R-:W-:Y:S02]  /*2900*/  @P2 LOP3.LUT R43, R43, 0x1000, RZ, 0xfc, !PT ;  /* 0x000010002b2b2812 */ /* 0x000fe400078efcff */
[----:B------:R-:W-:Y:S02]  /*2910*/  LOP3.LUT P3, RZ, R8, R39, RZ, 0xfc, !PT ;  /* 0x0000002708ff7212 */ /* 0x000fe4000786fcff */
[----:B------:R-:W-:Y:S02]  /*2920*/  SHF.R.U32.HI R71, RZ, 0x14, R2 ;  /* 0x00000014ff477819 */ /* 0x000fe40000011602 */
[C---:B------:R-:W-:Y:S02]  /*2930*/  LOP3.LUT P2, RZ, R43.reuse, 0x1, RZ, 0xc0, !PT ;  /* 0x000000012bff7812 */ /* 0x040fe4000784c0ff */
[----:B------:R-:W-:Y:S01]  /*2940*/  LOP3.LUT R43, R43, 0xfffffbff, RZ, 0xc0, !PT ;  /* 0xfffffbff2b2b7812 */ /* 0x000fe200078ec0ff */
[----:B------:R-:W-:Y:S01]  /*2950*/  IMAD R71, R71, 0x310, R12 ;  /* 0x0000031047477824 */ /* 0x000fe200078e020c */
[----:B------:R-:W-:Y:S01]  /*2960*/  LOP3.LUT R2, R21, 0xffff, RZ, 0xc0, !PT ;  /* 0x0000ffff15027812 */ /* 0x000fe200078ec0ff */
[----:B------:R-:W-:Y:S01]  /*2970*/  VIADD R21, R9, 0x4 ;  /* 0x0000000409157836 */ /* 0x000fe20000000000 */
[----:B------:R-:W-:Y:S01]  /*2980*/  @P1 LOP3.LUT R43, R43, 0x400, RZ, 0xfc, !PT ;  /* 0x000004002b2b1812 */ /* 0x000fe200078efcff */
[----:B------:R-:W-:Y:S01]  /*2990*/  IMAD R26, R6, 0x70, R71 ;  /* 0x00000070061a7824 */ /* 0x000fe200078e0247 */
[----:B------:R-:W-:-:S02]  /*29a0*/  SHF.R.U32.HI R2, RZ, 0x4, R2 ;  /* 0x00000004ff027819 */ /* 0x000fc40000011602 */
[----:B------:R-:W-:Y:S01]  /*29b0*/  LOP3.LUT R43, R43, 0xfffffeff, RZ, 0xc0, !PT ;  /* 0xfffffeff2b2b7812 */ /* 0x000fe200078ec0ff */
[----:B------:R-:W-:Y:S01]  /*29c0*/  IMAD R71, R57, 0x1c, R26 ;  /* 0x0000001c39477824 */ /* 0x000fe200078e021a */
[----:B------:R-:W-:Y:S02]  /*29d0*/  LOP3.LUT R21, R21, 0xc, RZ, 0xc0, !PT ;  /* 0x0000000c15157812 */ /* 0x000fe400078ec0ff */
[----:B------:R-:W-:Y:S02]  /*29e0*/  LOP3.LUT R57, R2, 0xffff, RZ, 0xc0, !PT ;  /* 0x0000ffff02397812 */ /* 0x000fe400078ec0ff */
[----:B------:R-:W-:Y:S02]  /*29f0*/  @P0 LOP3.LUT R43, R43, 0x100, RZ, 0xfc, !PT ;  /* 0x000001002b2b0812 */ /* 0x000fe400078efcff */
[----:B------:R-:W-:Y:S02]  /*2a00*/  LOP3.LUT P0, RZ, R21, R0, RZ, 0xfc, !PT ;  /* 0x0000000015ff7212 */ /* 0x000fe4000780fcff */
[----:B------:R-:W-:-:S02]  /*2a10*/  LOP3.LUT P1, RZ, R8, R57, RZ, 0xfc, !PT ;  /* 0x0000003908ff7212 */ /* 0x000fc4000782fcff */
[----:B------:R-:W-:Y:S02]  /*2a20*/  SHF.R.U32.HI R39, RZ, 0x4, R19 ;  /* 0x00000004ff277819 */ /* 0x000fe40000011613 */
[----:B------:R-:W-:Y:S02]  /*2a30*/  PLOP3.LUT P1, PT, P1, P0, PT, 0x2f, 0xf2 ;  /* 0x0000000000f2781c */ /* 0x000fe40000f20577 */
[----:B------:R-:W-:Y:S02]  /*2a40*/  LOP3.LUT R43, R43, 0xbfffffff, RZ, 0xc0, !PT ;  /* 0xbfffffff2b2b7812 */ /* 0x000fe400078ec0ff */
[----:B------:R-:W-:Y:S02]  /*2a50*/  LOP3.LUT R39, R39, 0xffff, RZ, 0xc0, !PT ;  /* 0x0000ffff27277812 */ /* 0x000fe400078ec0ff */
[----:B------:R-:W-:Y:S02]  /*2a60*/  PLOP3.LUT P6, PT, P3, P0, PT, 0x2f, 0xf2 ;  /* 0x0000000000f2781c */ /* 0x000fe40001fc0577 */
[----:B------:R-:W-:-:S02]  /*2a70*/  LOP3.LUT P0, RZ, R0, 0x8, R7, 0xf6, !PT ;  /* 0x0000000800ff7812 */ /* 0x000fc4000780f607 */
[----:B------:R-:W-:Y:S02]  /*2a80*/  P2R R38, PR, RZ, 0x20 ;  /* 0x00000020ff267803 */ /* 0x000fe40000000000 */
[C---:B------:R-:W-:Y:S02]  /*2a90*/  LOP3.LUT P3, RZ, R8.reuse, R47, RZ, 0xfc, !PT ;  /* 0x0000002f08ff7212 */ /* 0x040fe4000786fcff */
[----:B------:R-:W-:Y:S02]  /*2aa0*/  @P1 LOP3.LUT R43, R43, 0x40000000, RZ, 0xfc, !PT ;  /* 0x400000002b2b1812 */ /* 0x000fe400078efcff */
[----:B------:R-:W-:Y:S02]  /*2ab0*/  LOP3.LUT P1, RZ, R8, R39, RZ, 0xfc, !PT ;  /* 0x0000002708ff7212 */ /* 0x000fe4000782fcff */
[----:B------:R-:W-:Y:S02]  /*2ac0*/  LOP3.LUT R43, R43, 0xfbffffff, RZ, 0xc0, !PT ;  /* 0xfbffffff2b2b7812 */ /* 0x000fe400078ec0ff */
[----:B------:R-:W-:-:S02]  /*2ad0*/  PLOP3.LUT P5, PT, P1, P0, PT, 0x2f, 0xf2 ;  /* 0x0000000000f2781c */ /* 0x000fc40000fa0577 */
[----:B------:R-:W-:Y:S02]  /*2ae0*/  PLOP3.LUT P1, PT, P4, P0, PT, 0x2f, 0xf2 ;  /* 0x0000000000f2781c */ /* 0x000fe40002720577 */
[----:B------:R-:W-:Y:S02]  /*2af0*/  PLOP3.LUT P0, PT, P3, P2, PT, 0x2f, 0xf2 ;  /* 0x0000000000f2781c */ /* 0x000fe40001f04577 */
[----:B------:R-:W-:Y:S02]  /*2b00*/  P2R R40, PR, RZ, 0x40 ;  /* 0x00000040ff287803 */ /* 0x000fe40000000000 */
[----:B------:R-:W-:Y:S02]  /*2b10*/  LOP3.LUT P2, RZ, R30, 0x100, RZ, 0xc0, !PT ;  /* 0x000001001eff7812 */ /* 0x000fe4000784c0ff */
[----:B------:R-:W-:Y:S02]  /*2b20*/  LOP3.LUT R20, R20, 0xffff, RZ, 0xc0, !PT ;  /* 0x0000ffff14147812 */ /* 0x000fe400078ec0ff */
[----:B------:R-:W-:-:S02]  /*2b30*/  P2R R76, PR, RZ, 0x4 ;  /* 0x00000004ff4c7803 */ /* 0x000fc40000000000 */
[----:B------:R-:W-:Y:S01]  /*2b40*/  @P5 LOP3.LUT R43, R43, 0x4000000, RZ, 0xfc, !PT ;  /* 0x040000002b2b5812 */ /* 0x000fe200078efcff */
[----:B------:R-:W-:Y:S01]  /*2b50*/  IMAD R20, R20, 0x2aab, RZ ;  /* 0x00002aab14147824 */ /* 0x000fe200078e02ff */
[C---:B------:R-:W-:Y:S02]  /*2b60*/  LOP3.LUT P2, RZ, R30.reuse, 0x4, RZ, 0xc0, !PT ;  /* 0x000000041eff7812 */ /* 0x040fe4000784c0ff */
[----:B------:R-:W-:Y:S02]  /*2b70*/  LOP3.LUT R43, R43, 0xffffffef, RZ, 0xc0, !PT ;  /* 0xffffffef2b2b7812 */ /* 0x000fe400078ec0ff */
[----:B------:R-:W-:Y:S02]  /*2b80*/  P2R R75, PR, RZ, 0x4 ;  /* 0x00000004ff4b7803 */ /* 0x000fe40000000000 */
[----:B------:R-:W-:Y:S02]  /*2b90*/  @P1 LOP3.LUT R43, R43, 0x10, RZ, 0xfc, !PT ;  /* 0x000000102b2b1812 */ /* 0x000fe400078efcff */
[----:B------:R-:W-:-:S02]  /*2ba0*/  LOP3.LUT P2, RZ, R30, 0x80, RZ, 0xc0, !PT ;  /* 0x000000801eff7812 */ /* 0x000fc4000784c0ff */
[----:B------:R-:W-:Y:S02]  /*2bb0*/  LOP3.LUT R43, R43, 0xffffffbf, RZ, 0xc0, !PT ;  /* 0xffffffbf2b2b7812 */ /* 0x000fe400078ec0ff */
[----:B------:R-:W-:Y:S02]  /*2bc0*/  P2R R72, PR, RZ, 0x4 ;  /* 0x00000004ff487803 */ /* 0x000fe40000000000 */
[----:B------:R-:W-:Y:S02]  /*2bd0*/  @P0 LOP3.LUT R43, R43, 0x40, RZ, 0xfc, !PT ;  /* 0x000000402b2b0812 */ /* 0x000fe400078efcff */
[----:B------:R-:W-:Y:S02]  /*2be0*/  SHF.R.U32.HI R19, RZ, 0x14, R20 ;  /* 0x00000014ff137819 */ /* 0x000fe40000011614 */
[C---:B------:R-:W-:Y:S02]  /*2bf0*/  LOP3.LUT P6, RZ, R43.reuse, 0x10000000, RZ, 0xc0, !PT ;  /* 0x100000002bff7812 */ /* 0x040fe400078cc0ff */
[----:B------:R-:W-:Y:S01]  /*2c00*/  LOP3.LUT P2, RZ, R43, 0x8000000, RZ, 0xc0, !PT ;  /* 0x080000002bff7812 */ /* 0x000fe2000784c0ff */
[----:B------:R-:W-:Y:S01]  /*2c10*/  IMAD R19, R19, 0x310, R12 ;  /* 0x0000031013137824 */ /* 0x000fe200078e020c */
[----:B------:R-:W-:-:S02]  /*2c20*/  P2R R80, PR, RZ, 0x40 ;  /* 0x00000040ff507803 */ /* 0x000fc40000000000 */
[----:B------:R-:W-:Y:S01]  /*2c30*/  LOP3.LUT P6, RZ, R30, 0x200, RZ, 0xc0, !PT ;  /* 0x000002001eff7812 */ /* 0x000fe200078cc0ff */
[----:B------:R-:W-:Y:S01]  /*2c40*/  IMAD R2, R6, 0x70, R19 ;  /* 0x0000007006027824 */ /* 0x000fe200078e0213 */
[----:B------:R-:W-:Y:S01]  /*2c50*/  P2R R70, PR, RZ, 0x4 ;  /* 0x00000004ff467803 */ /* 0x000fe20000000000 */
[----:B------:R-:W-:Y:S01]  /*2c60*/  VIADD R19, R9, 0xc ;  /* 0x0000000c09137836 */ /* 0x000fe20000000000 */
[----:B------:R-:W-:Y:S01]  /*2c70*/  P2R R78, PR, RZ, 0x40 ;  /* 0x00000040ff4e7803 */ /* 0x000fe20000000000 */
[----:B------:R-:W-:Y:S01]  /*2c80*/  IMAD R45, R83, 0x1c, R2 ;  /* 0x0000001c532d7824 */ /* 0x000fe200078e0202 */
[C---:B------:R-:W-:Y:S01]  /*2c90*/  LOP3.LUT P6, RZ, R30.reuse, 0x20, RZ, 0xc0, !PT ;  /* 0x000000201eff7812 */ /* 0x040fe200078cc0ff */
[----:B------:R-:W0:Y:S01]  /*2ca0*/  S2R R2, SR_TID.X ;  /* 0x0000000000027919 */ /* 0x000e220000002100 */
[----:B------:R-:W-:Y:S01]  /*2cb0*/  LOP3.LUT P2, RZ, R30, 0x10, RZ, 0xc0, !PT ;  /* 0x000000101eff7812 */ /* 0x000fe2000784c0ff */
[----:B------:R-:W-:Y:S01]  /*2cc0*/  VIADD R9, R9, 0xe ;  /* 0x0000000e09097836 */ /* 0x000fe20000000000 */
[----:B------:R-:W-:-:S02]  /*2cd0*/  P2R R74, PR, RZ, 0x40 ;  /* 0x00000040ff4a7803 */ /* 0x000fc40000000000 */
[C---:B------:R-:W-:Y:S02]  /*2ce0*/  LOP3.LUT P6, RZ, R43.reuse, 0x80000000, RZ, 0xc0, !PT ;  /* 0x800000002bff7812 */ /* 0x040fe400078cc0ff */
[----:B------:R-:W-:Y:S02]  /*2cf0*/  P2R R66, PR, RZ, 0x4 ;  /* 0x00000004ff427803 */ /* 0x000fe40000000000 */
[----:B------:R-:W-:Y:S02]  /*2d00*/  P2R R68, PR, RZ, 0x40 ;  /* 0x00000040ff447803 */ /* 0x000fe40000000000 */
[----:B------:R-:W-:Y:S02]  /*2d10*/  LOP3.LUT P6, RZ, R43, 0x200000, RZ, 0xc0, !PT ;  /* 0x002000002bff7812 */ /* 0x000fe400078cc0ff */
[----:B------:R-:W-:Y:S02]  /*2d20*/  LOP3.LUT P2, RZ, R30, 0x1, RZ, 0xc0, !PT ;  /* 0x000000011eff7812 */ /* 0x000fe4000784c0ff */
[----:B------:R-:W-:-:S02]  /*2d30*/  P2R R64, PR, RZ, 0x40 ;  /* 0x00000040ff407803 */ /* 0x000fc40000000000 */
[C---:B------:R-:W-:Y:S02]  /*2d40*/  LOP3.LUT P6, RZ, R43.reuse, 0x100000, RZ, 0xc0, !PT ;  /* 0x001000002bff7812 */ /* 0x040fe400078cc0ff */
[----:B------:R-:W-:Y:S02]  /*2d50*/  P2R R62, PR, RZ, 0x4 ;  /* 0x00000004ff3e7803 */ /* 0x000fe40000000000 */
[----:B------:R-:W-:Y:S02]  /*2d60*/  P2R R60, PR, RZ, 0x40 ;  /* 0x00000040ff3c7803 */ /* 0x000fe40000000000 */
[----:B------:R-:W-:Y:S02]  /*2d70*/  LOP3.LUT P2, RZ, R30, 0x2, RZ, 0xc0, !PT ;  /* 0x000000021eff7812 */ /* 0x000fe4000784c0ff */
[----:B------:R-:W-:Y:S02]  /*2d80*/  LOP3.LUT P6, RZ, R43, 0x80000, RZ, 0xc0, !PT ;  /* 0x000800002bff7812 */ /* 0x000fe400078cc0ff */
[----:B------:R-:W-:-:S02]  /*2d90*/  P2R R58, PR, RZ, 0x4 ;  /* 0x00000004ff3a7803 */ /* 0x000fc40000000000 */
[----:B------:R-:W-:Y:S02]  /*2da0*/  P2R R56, PR, RZ, 0x40 ;  /* 0x00000040ff387803 */ /* 0x000fe40000000000 */
[C---:B------:R-:W-:Y:S02]  /*2db0*/  LOP3.LUT P2, RZ, R43.reuse, 0x1000000, RZ, 0xc0, !PT ;  /* 0x010000002bff7812 */ /* 0x040fe4000784c0ff */
[C---:B------:R-:W-:Y:S02]  /*2dc0*/  LOP3.LUT P6, RZ, R43.reuse, 0x40000, RZ, 0xc0, !PT ;  /* 0x000400002bff7812 */ /* 0x040fe400078cc0ff */
[----:B------:R-:W-:Y:S02]  /*2dd0*/  P2R R54, PR, RZ, 0x4 ;  /* 0x00000004ff367803 */ /* 0x000fe40000000000 */
[----:B------:R-:W-:Y:S02]  /*2de0*/  P2R R52, PR, RZ, 0x40 ;  /* 0x00000040ff347803 */ /* 0x000fe40000000000 */
[----:B------:R-:W-:Y:S01]  /*2df0*/  SHF.R.U32.HI R47, RZ, 0x4, R14 ;  /* 0x00000004ff2f7819 */ /* 0x000fe2000001160e */
[----:B------:R-:W-:Y:S01]  /*2e00*/  IMAD R14, R6, 0x70, R11 ;  /* 0x00000070060e7824 */ /* 0x000fe200078e020b */
[----:B------:R-:W-:-:S02]  /*2e10*/  LOP3.LUT P2, RZ, R43, 0x800000, RZ, 0xc0, !PT ;  /* 0x008000002bff7812 */ /* 0x000fc4000784c0ff */
[----:B------:R-:W-:Y:S02]  /*2e20*/  LOP3.LUT P6, RZ, R43, 0x8000, RZ, 0xc0, !PT ;  /* 0x000080002bff7812 */ /* 0x000fe400078cc0ff */
[----:B------:R-:W-:Y:S02]  /*2e30*/  LOP3.LUT R19, R19, 0xc, RZ, 0xc0, !PT ;  /* 0x0000000c13137812 */ /* 0x000fe400078ec0ff */
[----:B------:R-:W-:Y:S02]  /*2e40*/  LOP3.LUT R47, R47, 0xffff, RZ, 0xc0, !PT ;  /* 0x0000ffff2f2f7812 */ /* 0x000fe400078ec0ff */
[----:B------:R-:W-:Y:S02]  /*2e50*/  P2R R50, PR, RZ, 0x4 ;  /* 0x00000004ff327803 */ /* 0x000fe40000000000 */
[----:B------:R-:W-:Y:S02]  /*2e60*/  P2R R48, PR, RZ, 0x40 ;  /* 0x00000040ff307803 */ /* 0x000fe40000000000 */
[----:B------:R-:W-:-:S02]  /*2e70*/  LOP3.LUT P2, RZ, R43, 0x20000000, RZ, 0xc0, !PT ;  /* 0x200000002bff7812 */ /* 0x000fc4000784c0ff */
[----:B------:R-:W-:Y:S02]  /*2e80*/  LOP3.LUT P6, RZ, R43, 0x2000, RZ, 0xc0, !PT ;  /* 0x000020002bff7812 */ /* 0x000fe400078cc0ff */
[----:B------:R-:W-:Y:S02]  /*2e90*/  LOP3.LUT P0, RZ, R19, R0, RZ, 0xfc, !PT ;  /* 0x0000000013ff7212 */ /* 0x000fe4000780fcff */
[----:B------:R-:W-:Y:S02]  /*2ea0*/  LOP3.LUT P1, RZ, R8, R47, RZ, 0xfc, !PT ;  /* 0x0000002f08ff7212 */ /* 0x000fe4000782fcff */
[----:B------:R-:W-:Y:S02]  /*2eb0*/  P2R R46, PR, RZ, 0x4 ;  /* 0x00000004ff2e7803 */ /* 0x000fe40000000000 */
[----:B------:R-:W-:Y:S02]  /*2ec0*/  P2R R44, PR, RZ, 0x40 ;  /* 0x00000040ff2c7803 */ /* 0x000fe40000000000 */
[----:B------:R-:W-:-:S02]  /*2ed0*/  LOP3.LUT P2, RZ, R43, 0x10000, RZ, 0xc0, !PT ;  /* 0x000100002bff7812 */ /* 0x000fc4000784c0ff */
[C---:B------:R-:W-:Y:S02]  /*2ee0*/  LOP3.LUT P6, RZ, R43.reuse, 0x200, RZ, 0xc0, !PT ;  /* 0x000002002bff7812 */ /* 0x040fe400078cc0ff */
[----:B------:R-:W-:Y:S02]  /*2ef0*/  PLOP3.LUT P1, PT, P1, P0, PT, 0x2f, 0xf2 ;  /* 0x0000000000f2781c */ /* 0x000fe40000f20577 */
[----:B------:R-:W-:Y:S02]  /*2f00*/  P2R R34, PR, RZ, 0x4 ;  /* 0x00000004ff227803 */ /* 0x000fe40000000000 */
[----:B------:R-:W-:Y:S02]  /*2f10*/  P2R R26, PR, RZ, 0x40 ;  /* 0x00000040ff1a7803 */ /* 0x000fe40000000000 */
[----:B------:R-:W-:Y:S02]  /*2f20*/  LOP3.LUT P4, RZ, R30, 0x400, RZ, 0xc0, !PT ;  /* 0x000004001eff7812 */ /* 0x000fe4000788c0ff */
[----:B------:R-:W-:-:S02]  /*2f30*/  LOP3.LUT P2, RZ, R43, 0x800, RZ, 0xc0, !PT ;  /* 0x000008002bff7812 */ /* 0x000fc4000784c0ff */
[C---:B------:R-:W-:Y:S02]  /*2f40*/  LOP3.LUT P6, RZ, R43.reuse, 0x80, RZ, 0xc0, !PT ;  /* 0x000000802bff7812 */ /* 0x040fe400078cc0ff */
[----:B------:R-:W-:Y:S02]  /*2f50*/  P2R R79, PR, RZ, 0x10 ;  /* 0x00000010ff4f7803 */ /* 0x000fe40000000000 */
[C---:B------:R-:W-:Y:S02]  /*2f60*/  LOP3.LUT P4, RZ, R43.reuse, 0x2000000, RZ, 0xc0, !PT ;  /* 0x020000002bff7812 */ /* 0x040fe4000788c0ff */
[----:B------:R-:W-:Y:S02]  /*2f70*/  PLOP3.LUT P2, PT, P2, P6, PT, 0xf2, 0x2f ;  /* 0x00000000002f781c */ /* 0x000fe4000174de72 */
[----:B------:R-:W-:Y:S02]  /*2f80*/  LOP3.LUT R43, R43, 0xffbfffff, RZ, 0xc0, !PT ;  /* 0xffbfffff2b2b7812 */ /* 0x000fe400078ec0ff */
[----:B------:R-:W-:-:S02]  /*2f90*/  ISETP.NE.AND P6, PT, R26, RZ, PT ;  /* 0x000000ff1a00720c */ /* 0x000fc40003fc5270 */
[----:B------:R-:W-:Y:S02]  /*2fa0*/  @P1 LOP3.LUT R43, R43, 0x400000, RZ, 0xfc, !PT ;  /* 0x004000002b2b1812 */ /* 0x000fe400078efcff */
[C---:B------:R-:W-:Y:S02]  /*2fb0*/  LOP3.LUT P0, RZ, R30.reuse, 0x8, RZ, 0xc0, !PT ;  /* 0x000000081eff7812 */ /* 0x040fe4000780c0ff */
[----:B------:R-:W-:Y:S02]  /*2fc0*/  LOP3.LUT R43, R43, 0xfffdffff, RZ, 0xc0, !PT ;  /* 0xfffdffff2b2b7812 */ /* 0x000fe400078ec0ff */
[----:B------:R-:W-:Y:S02]  /*2fd0*/  LOP3.LUT P1, RZ, R30, 0x40, RZ, 0xc0, !PT ;  /* 0x000000401eff7812 */ /* 0x000fe4000782c0ff */
[----:B------:R-:W-:Y:S02]  /*2fe0*/  @P2 LOP3.LUT R43, R43, 0x20000, RZ, 0xfc, !PT ;  /* 0x000200002b2b2812 */ /* 0x000fe400078efcff */
[----:B------:R-:W-:-:S02]  /*2ff0*/  ISETP.NE.AND P2, PT, R34, RZ, PT ;  /* 0x000000ff2200720c */ /* 0x000fc40003f45270 */
[----:B------:R-:W-:Y:S02]  /*3000*/  LOP3.LUT R43, R43, 0xfffff7ff, RZ, 0xc0, !PT ;  /* 0xfffff7ff2b2b7812 */ /* 0x000fe400078ec0ff */
[----:B------:R-:W-:Y:S02]  /*3010*/  PLOP3.LUT P2, PT, P2, P6, PT, 0xf2, 0x2f ;  /* 0x00000000002f781c */ /* 0x000fe4000174de72 */
[----:B------:R-:W-:Y:S02]  /*3020*/  ISETP.NE.AND P6, PT, R44, RZ, PT ;  /* 0x000000ff2c00720c */ /* 0x000fe40003fc5270 */
[----:B------:R-:W-:Y:S02]  /*3030*/  LOP3.LUT P5, RZ, R30, 0x800, RZ, 0xc0, !PT ;  /* 0x000008001eff7812 */ /* 0x000fe400078ac0ff */
[----:B0-----:R-:W-:Y:S02]  /*3040*/  LOP3.LUT R2, R2, 0xffff, RZ, 0xc0, !PT ;  /* 0x0000ffff02027812 */ /* 0x001fe400078ec0ff */
[----:B------:R-:W-:-:S02]  /*3050*/  LOP3.LUT R9, R9, 0xe, RZ, 0xc0, !PT ;  /* 0x0000000e09097812 */ /* 0x000fc400078ec0ff */
[----:B------:R-:W-:-:S03]  /*3060*/  LOP3.LUT P3, RZ, R8, R83, RZ, 0xfc, !PT ;  /* 0x0000005308ff7212 */ /* 0x000fc6000786fcff */
[----:B------:R-:W-:Y:S02]  /*3070*/  @P2 LOP3.LUT R43, R43, 0x800, RZ, 0xfc, !PT ;  /* 0x000008002b2b2812 */ /* 0x000fe400078efcff */
[----:B------:R-:W-:Y:S02]  /*3080*/  ISETP.NE.AND P2, PT, R46, RZ, PT ;  /* 0x000000ff2e00720c */ /* 0x000fe40003f45270 */
[----:B------:R-:W-:Y:S02]  /*3090*/  LOP3.LUT R43, R43, 0xfffeffff, RZ, 0xc0, !PT ;  /* 0xfffeffff2b2b7812 */ /* 0x000fe400078ec0ff */
[----:B------:R-:W-:Y:S02]  /*30a0*/  PLOP3.LUT P2, PT, P2, P6, PT, 0xf2, 0x2f ;  /* 0x00000000002f781c */ /* 0x000fe4000174de72 */
[----:B------:R-:W-:-:S11]  /*30b0*/  ISETP.NE.AND P6, PT, R48, RZ, PT ;  /* 0x000000ff3000720c */ /* 0x000fd60003fc5270 */
        /* <DEDUP_REMOVED lines=29> */
[----:B------:R-:W-:Y:S02]  /*3290*/  ISETP.NE.AND P2, PT, R72, RZ, PT ;  /* 0x000000ff4800720c */ /* 0x000fe40003f45270 */
[----:B------:R-:W-:-:S02]  /*32a0*/  P2R R20, PR, RZ, 0x1 ;  /* 0x00000001ff147803 */ /* 0x000fc40000000000 */
[----:B------:R-:W-:Y:S02]  /*32b0*/  PLOP3.LUT P2, PT, P2, P6, PT, 0xf2, 0x2f ;  /* 0x00000000002f781c */ /* 0x000fe4000174de72 */
[----:B------:R-:W-:Y:S02]  /*32c0*/  ISETP.NE.AND P6, PT, R74, RZ, PT ;  /* 0x000000ff4a00720c */ /* 0x000fe40003fc5270 */
[----:B------:R-:W-:-:S09]  /*32d0*/  LOP3.LUT P0, RZ, R30, 0x8000, RZ, 0xc0, !PT ;  /* 0x000080001eff7812 */ /* 0x000fd2000780c0ff */
[----:B------:R-:W-:Y:S02]  /*32e0*/  @P2 LOP3.LUT R43, R43, 0x200000, RZ, 0xfc, !PT ;  /* 0x002000002b2b2812 */ /* 0x000fe400078efcff */
[----:B------:R-:W-:Y:S01]  /*32f0*/  ISETP.NE.AND P2, PT, R75, RZ, PT ;  /* 0x000000ff4b00720c */ /* 0x000fe20003f45270 */
[----:B------:R-:W-:Y:S01]  /*3300*/  IMAD R75, R10, 0x310, R12 ;  /* 0x000003100a4b7824 */ /* 0x000fe200078e020c */
[----:B------:R-:W-:Y:S01]  /*3310*/  LOP3.LUT R43, R43, 0xffefffff, RZ, 0xc0, !PT ;  /* 0xffefffff2b2b7812 */ /* 0x000fe200078ec0ff */
[----:B------:R-:W-:Y:S01]  /*3320*/  IMAD R12, R6, 0x70, R15 ;  /* 0x00000070060c7824 */ /* 0x000fe200078e020f */
[----:B------:R-:W-:Y:S01]  /*3330*/  PLOP3.LUT P1, PT, P1, P2, PT, 0xf2, 0x2f ;  /* 0x00000000002f781c */ /* 0x000fe20000f25e72 */
[----:B------:R-:W-:Y:S01]  /*3340*/  IMAD.IADD R10, R0, 0x1, R9 ;  /* 0x00000001000a7824 */ /* 0x000fe200078e0209 */
[----:B------:R-:W-:Y:S01]  /*3350*/  ISETP.NE.AND P2, PT, R76, RZ, PT ;  /* 0x000000ff4c00720c */ /* 0x000fe20003f45270 */
[----:B------:R-:W-:Y:S01]  /*3360*/  IMAD.IADD R9, R8, 0x1, R47 ;  /* 0x0000000108097824 */ /* 0x000fe200078e022f */
[----:B------:R-:W-:-:S02]  /*3370*/  P2R R26, PR, RZ, 0x2 ;  /* 0x00000002ff1a7803 */ /* 0x000fc40000000000 */
[----:B------:R-:W-:Y:S02]  /*3380*/  PLOP3.LUT P2, PT, P2, P6, PT, 0xf2, 0x2f ;  /* 0x00000000002f781c */ /* 0x000fe4000174de72 */
[----:B------:R-:W-:Y:S02]  /*3390*/  ISETP.NE.AND P6, PT, R78, RZ, PT ;  /* 0x000000ff4e00720c */ /* 0x000fe40003fc5270 */
[----:B------:R-:W-:Y:S02]  /*33a0*/  P2R R34, PR, RZ, 0x4 ;  /* 0x00000004ff227803 */ /* 0x000fe40000000000 */
[----:B------:R-:W-:Y:S02]  /*33b0*/  PLOP3.LUT P6, PT, P6, P4, PT, 0xf2, 0x2f ;  /* 0x00000000002f781c */ /* 0x000fe400037c9e72 */
[----:B------:R-:W-:Y:S01]  /*33c0*/  ISETP.NE.AND P4, PT, R79, RZ, PT ;  /* 0x000000ff4f00720c */ /* 0x000fe20003f85270 */
[----:B------:R-:W-:Y:S01]  /*33d0*/  IMAD R79, R2, 0x5556, RZ ;  /* 0x00005556024f7824 */ /* 0x000fe200078e02ff */
[----:B------:R-:W-:Y:S01]  /*33e0*/  LOP3.LUT P2, RZ, R30, 0x1000, RZ, 0xc0, !PT ;  /* 0x000010001eff7812 */ /* 0x000fe2000784c0ff */
[----:B------:R-:W-:Y:S01]  /*33f0*/  IMAD R2, R6, 0x70, R67 ;  /* 0x0000007006027824 */ /* 0x000fe200078e0243 */
[----:B------:R-:W-:-:S02]  /*3400*/  LOP3.LUT P1, RZ, R30, 0x2000, RZ, 0xc0, !PT ;  /* 0x000020001eff7812 */ /* 0x000fc4000782c0ff */
[----:B------:R-:W-:Y:S02]  /*3410*/  PLOP3.LUT P3, PT, P2, P3, PT, 0xf2, 0x2f ;  /* 0x00000000002f781c */ /* 0x000fe40001767e72 */
[----:B------:R-:W-:-:S03]  /*3420*/  LEA.HI R16, R79, R16, RZ, 0x10 ;  /* 0x000000104f107211 */ /* 0x000fc600078f80ff */
[----:B------:R-:W-:Y:S02]  /*3430*/  @P6 LOP3.LUT R43, R43, 0x100000, RZ, 0xfc, !PT ;  /* 0x001000002b2b6812 */ /* 0x000fe400078efcff */
[----:B------:R-:W-:Y:S02]  /*3440*/  ISETP.NE.AND P6, PT, R80, RZ, PT ;  /* 0x000000ff5000720c */ /* 0x000fe40003fc5270 */
[----:B------:R-:W-:Y:S02]  /*3450*/  LOP3.LUT R43, R43, 0xfff7ffff, RZ, 0xc0, !PT ;  /* 0xfff7ffff2b2b7812 */ /* 0x000fe400078ec0ff */
[----:B------:R-:W-:Y:S02]  /*3460*/  PLOP3.LUT P4, PT, P4, P6, PT, 0xf2, 0x2f ;  /* 0x00000000002f781c */ /* 0x000fe4000278de72 */
[----:B------:R-:W-:Y:S01]  /*3470*/  ISETP.NE.AND P6, PT, R40, RZ, PT ;  /* 0x000000ff2800720c */ /* 0x000fe20003fc5270 */
[----:B------:R-:W-:-:S03]  /*3480*/  IMAD R40, R6, 0x70, R65 ;  /* 0x0000007006287824 */ /* 0x000fc600078e0241 */
[----:B------:R-:W-:-:S07]  /*3490*/  ISETP.GT.U32.OR P6, PT, R28, 0x1c, P6 ;  /* 0x0000001c1c00780c */ /* 0x000fce00037c4470 */
[----:B------:R-:W-:Y:S02]  /*34a0*/  @P4 LOP3.LUT R43, R43, 0x80000, RZ, 0xfc, !PT ;  /* 0x000800002b2b4812 */ /* 0x000fe400078efcff */
[----:B------:R-:W-:Y:S02]  /*34b0*/  ISETP.NE.AND P4, PT, R36, RZ, PT ;  /* 0x000000ff2400720c */ /* 0x000fe40003f85270 */
[----:B------:R-:W-:Y:S02]  /*34c0*/  LOP3.LUT R43, R43, 0xffffffdf, RZ, 0xc0, !PT ;  /* 0xffffffdf2b2b7812 */ /* 0x000fe400078ec0ff */
[----:B------:R-:W-:Y:S02]  /*34d0*/  PLOP3.LUT P4, PT, P5, P4, PT, 0xf2, 0x2f ;  /* 0x00000000002f781c */ /* 0x000fe40002f89e72 */
[----:B------:R-:W-:Y:S01]  /*34e0*/  ISETP.NE.AND P5, PT, R38, RZ, PT ;  /* 0x000000ff2600720c */ /* 0x000fe20003fa5270 */
[C---:B------:R-:W-:Y:S01]  /*34f0*/  IMAD R38, R6.reuse, 0x70, R75 ;  /* 0x0000007006267824 */ /* 0x040fe200078e024b */
[----:B------:R-:W-:Y:S01]  /*3500*/  P2R R36, PR, RZ, 0x8 ;  /* 0x00000008ff247803 */ /* 0x000fe20000000000 */
[----:B------:R-:W-:-:S02]  /*3510*/  IMAD R6, R6, 0x70, R77 ;  /* 0x0000007006067824 */ /* 0x000fc400078e024d */
[----:B------:R-:W-:Y:S02]  /*3520*/  IMAD R38, R47, 0x1c, R38 ;  /* 0x0000001c2f267824 */ /* 0x000fe400078e0226 */
[----:B------:R-:W-:-:S04]  /*3530*/  IMAD.MOV.U32 R47, RZ, RZ, RZ ;  /* 0x000000ffff2f7224 */ /* 0x000fc800078e00ff */
[----:B------:R-:W-:Y:S02]  /*3540*/  @P4 LOP3.LUT R43, R43, 0x20, RZ, 0xfc, !PT ;  /* 0x000000202b2b4812 */ /* 0x000fe400078efcff */
[----:B------:R-:W-:Y:S02]  /*3550*/  LOP3.LUT P4, RZ, R30, 0x4000, RZ, 0xc0, !PT ;  /* 0x000040001eff7812 */ /* 0x000fe4000788c0ff */
[----:B------:R-:W-:Y:S02]  /*3560*/  LOP3.LUT R43, R43, 0xfdffffff, RZ, 0xc0, !PT ;  /* 0xfdffffff2b2b7812 */ /* 0x000fe400078ec0ff */
[----:B------:R-:W-:Y:S02]  /*3570*/  PLOP3.LUT P4, PT, P4, P5, PT, 0xf2, 0x2f ;  /* 0x00000000002f781c */ /* 0x000fe4000278be72 */
[C---:B------:R-:W-:Y:S01]  /*3580*/  LOP3.LUT P5, RZ, R8.reuse, R73, RZ, 0xfc, !PT ;  /* 0x0000004908ff7212 */ /* 0x040fe200078afcff */
[----:B------:R-:W-:Y:S02]  /*3590*/  IMAD R73, R73, 0x1c, R6 ;  /* 0x0000001c49497824 */ /* 0x000fe400078e0206 */
[----:B------:R-:W-:Y:S01]  /*35a0*/  IMAD.IADD R6, R8, 0x1, R39 ;  /* 0x0000000108067824 */ /* 0x000fe200078e0227 */
[----:B------:R-:W-:-:S07]  /*35b0*/  PLOP3.LUT P0, PT, P0, P5, PT, 0xf2, 0x2f ;  /* 0x00000000002f781c */ /* 0x000fce000070be72 */
[----:B------:R-:W-:Y:S02]  /*35c0*/  @P4 LOP3.LUT R43, R43, 0x2000000, RZ, 0xfc, !PT ;  /* 0x020000002b2b4812 */ /* 0x000fe400078efcff */
[----:B------:R-:W-:Y:S01]  /*35d0*/  LOP3.LUT P4, RZ, R8, R81, RZ, 0xfc, !PT ;  /* 0x0000005108ff7212 */ /* 0x000fe2000788fcff */
[----:B------:R-:W-:Y:S01]  /*35e0*/  IMAD R81, R81, 0x1c, R2 ;  /* 0x0000001c51517824 */ /* 0x000fe200078e0202 */
[----:B------:R-:W-:Y:S01]  /*35f0*/  LOP3.LUT R2, R24, 0xffff, RZ, 0xc0, !PT ;  /* 0x0000ffff18027812 */ /* 0x000fe200078ec0ff */
[----:B------:R-:W-:Y:S01]  /*3600*/  IMAD R24, R57, 0x1c, R12 ;  /* 0x0000001c39187824 */ /* 0x000fe200078e020c */
[----:B------:R-:W-:Y:S01]  /*3610*/  LOP3.LUT R43, R43, 0xffffff7f, RZ, 0xc0, !PT ;  /* 0xffffff7f2b2b7812 */ /* 0x000fe200078ec0ff */
[C---:B------:R-:W-:Y:S01]  /*3620*/  IMAD.SHL.U32 R12, R42.reuse, 0x4, RZ ;  /* 0x000000042a0c7824 */ /* 0x040fe200078e00ff */
[----:B------:R-:W-:Y:S01]  /*3630*/  SHF.R.U32.HI R2, RZ, 0x4, R2 ;  /* 0x00000004ff027819 */ /* 0x000fe20000011602 */
[----:B------:R-:W-:Y:S01]  /*3640*/  IMAD.SHL.U32 R42, R42, 0x2, RZ ;  /* 0x000000022a2a7824 */ /* 0x000fe200078e00ff */
[----:B------:R-:W-:Y:S01]  /*3650*/  @P0 LOP3.LUT R43, R43, 0x80, RZ, 0xfc, !PT ;  /* 0x000000802b2b0812 */ /* 0x000fe200078efcff */
[----:B------:R-:W-:Y:S01]  /*3660*/  IMAD.IADD R81, R0, 0x1, R81 ;  /* 0x0000000100517824 */ /* 0x000fe200078e0251 */
[----:B------:R-:W-:Y:S01]  /*3670*/  LOP3.LUT R15, R2, 0xffff, RZ, 0xc0, !PT ;  /* 0x0000ffff020f7812 */ /* 0x000fe200078ec0ff */
[C---:B------:R-:W-:Y:S01]  /*3680*/  IMAD.IADD R2, R8.reuse, 0x1, R57 ;  /* 0x0000000108027824 */ /* 0x040fe200078e0239 */
[----:B------:R-:W-:Y:S01]  /*3690*/  IADD3 R24, PT, PT, R21, R24, R0 ;  /* 0x0000001815187210 */ /* 0x000fe20007ffe000 */
[----:B------:R-:W-:Y:S01]  /*36a0*/  IMAD R57, R39, 0x1c, R14 ;  /* 0x0000001c27397824 */ /* 0x000fe200078e020e */
[CC--:B------:R-:W-:Y:S01]  /*36b0*/  VIADDMNMX.U32 R10, R8.reuse, R15.reuse, R10, !PT ;  /* 0x0000000f080a7246 */ /* 0x0c0fe2000780000a */
[----:B------:R-:W-:Y:S01]  /*36c0*/  IMAD R11, R15, 0x1c, R40 ;  /* 0x0000001c0f0b7824 */ /* 0x000fe200078e0228 */
[----:B------:R-:W-:Y:S01]  /*36d0*/  LOP3.LUT P5, RZ, R8, R15, RZ, 0xfc, !PT ;  /* 0x0000000f08ff7212 */ /* 0x000fe200078afcff */
[----:B------:R-:W-:Y:S01]  /*36e0*/  IMAD.MOV R8, RZ, RZ, -R12 ;  /* 0x000000ffff087224 */ /* 0x000fe200078e0a0c */
[----:B------:R-:W-:Y:S01]  /*36f0*/  LOP3.LUT R14, R12, 0x4, RZ, 0x3c, !PT ;  /* 0x000000040c0e7812 */ /* 0x000fe200078e3cff */
[----:B------:R-:W-:Y:S01]  /*3700*/  IMAD.IADD R11, R0, 0x1, R11 ;  /* 0x00000001000b7824 */ /* 0x000fe200078e020b */
[----:B------:R-:W-:-:S02]  /*3710*/  LOP3.LUT R12, RZ, R12, RZ, 0x33, !PT ;  /* 0x0000000cff0c7212 */ /* 0x000fc400078e33ff */
[----:B------:R-:W-:Y:S02]  /*3720*/  PRMT R8, R8, 0x7710, RZ ;  /* 0x0000771008087816 */ /* 0x000fe400000000ff */
[----:B------:R-:W-:Y:S02]  /*3730*/  LOP3.LUT R15, R12, 0xc, RZ, 0xc0, !PT ;  /* 0x0000000c0c0f7812 */ /* 0x000fe400078ec0ff */
[----:B------:R-:W-:Y:S02]  /*3740*/  LOP3.LUT R12, R8, 0xc, RZ, 0xc0, !PT ;  /* 0x0000000c080c7812 */ /* 0x000fe400078ec0ff */
[----:B------:R-:W-:Y:S01]  /*3750*/  ISETP.GT.U32.OR P0, PT, R10, 0x1c, !P5 ;  /* 0x0000001c0a00780c */ /* 0x000fe20006f04470 */
[----:B------:R-:W-:Y:S01]  /*3760*/  VIADD R10, R8, 0x8 ;  /* 0x00000008080a7836 */ /* 0x000fe20000000000 */
[----:B------:R-:W-:Y:S02]  /*3770*/  LOP3.LUT P5, RZ, R43, 0x40000000, RZ, 0xc0, !PT ;  /* 0x400000002bff7812 */ /* 0x000fe400078ac0ff */
[----:B------:R-:W-:-:S02]  /*3780*/  IADD3 R71, PT, PT, R12, R71, R0 ;  /* 0x000000470c477210 */ /* 0x000fc40007ffe000 */
[C-C-:B------:R-:W-:Y:S02]  /*3790*/  IADD3 R51, PT, PT, R12.reuse, R51, R0.reuse ;  /* 0x000000330c337210 */ /* 0x140fe40007ffe000 */
[C-C-:B------:R-:W-:Y:S02]  /*37a0*/  IADD3 R59, PT, PT, R12.reuse, R59, R0.reuse ;  /* 0x0000003b0c3b7210 */ /* 0x140fe40007ffe000 */
[--C-:B------:R-:W-:Y:S02]  /*37b0*/  IADD3 R53, PT, PT, R12, R53, R0.reuse ;  /* 0x000000350c357210 */ /* 0x100fe40007ffe000 */
[--C-:B------:R-:W-:Y:S01]  /*37c0*/  IADD3 R12, PT, PT, R21, R25, R0.reuse ;  /* 0x00000019150c7210 */ /* 0x100fe20007ffe000 */
[----:B------:R-:W-:Y:S01]  /*37d0*/  IMAD.IADD R21, R0, 0x1, R21 ;  /* 0x0000000100157824 */ /* 0x000fe200078e0215 */
[----:B------:R-:W-:Y:S02]  /*37e0*/  ISETP.GT.U32.OR P5, PT, R2, 0x1c, P5 ;  /* 0x0000001c0200780c */ /* 0x000fe40002fa4470 */
[----:B------:R-:W-:-:S02]  /*37f0*/  IADD3 R8, PT, PT, R15, R13, R0 ;  /* 0x0000000d0f087210 */ /* 0x000fc40007ffe000 */
[----:B------:R-:W-:Y:S02]  /*3800*/  LOP3.LUT R13, R7, 0x8, RZ, 0x3c, !PT ;  /* 0x00000008070d7812 */ /* 0x000fe400078e3cff */
[C---:B------:R-:W-:Y:S01]  /*3810*/  LOP3.LUT P3, RZ, R43.reuse, 0x4000000, RZ, 0xc0, !PT ;  /* 0x040000002bff7812 */ /* 0x040fe2000786c0ff */
[----:B------:R-:W-:Y:S01]  /*3820*/  VIADD R8, R8, 0xffffffe4 ;  /* 0xffffffe408087836 */ /* 0x000fe20000000000 */
[----:B------:R-:W-:Y:S01]  /*3830*/  LOP3.LUT R43, R43, 0xfffffffb, RZ, 0xc0, !PT ;  /* 0xfffffffb2b2b7812 */ /* 0x000fe200078ec0ff */
[----:B------:R-:W-:Y:S01]  /*3840*/  IMAD.IADD R13, R0, 0x1, R13 ;  /* 0x00000001000d7824 */ /* 0x000fe200078e020d */
[----:B------:R-:W-:Y:S02]  /*3850*/  ISETP.GT.U32.OR P5, PT, R21, 0x1c, P5 ;  /* 0x0000001c1500780c */ /* 0x000fe40002fa4470 */
[----:B------:R-:W-:Y:S02]  /*3860*/  @P0 LOP3.LUT R43, R43, 0x4, RZ, 0xfc, !PT ;  /* 0x000000042b2b0812 */ /* 0x000fe400078efcff */
[----:B------:R-:W-:-:S02]  /*3870*/  ISETP.GT.U32.OR P3, PT, R6, 0x1c, P3 ;  /* 0x0000001c0600780c */ /* 0x000fc40001f64470 */
[----:B------:R-:W-:Y:S02]  /*3880*/  PLOP3.LUT P4, PT, P1, P4, PT, 0xf2, 0x2f ;  /* 0x00000000002f781c */ /* 0x000fe40000f89e72 */
[C---:B------:R-:W-:Y:S02]  /*3890*/  LOP3.LUT P2, RZ, R43.reuse, 0x10, RZ, 0xc0, !PT ;  /* 0x000000102bff7812 */ /* 0x040fe4000784c0ff */
[C---:B------:R-:W-:Y:S02]  /*38a0*/  LOP3.LUT P1, RZ, R43.reuse, 0x40, RZ, 0xc0, !PT ;  /* 0x000000402bff7812 */ /* 0x040fe4000782c0ff */
[----:B------:R-:W-:Y:S02]  /*38b0*/  LOP3.LUT P0, RZ, R43, 0x400000, RZ, 0xc0, !PT ;  /* 0x004000002bff7812 */ /* 0x000fe4000780c0ff */
[----:B------:R-:W-:Y:S02]  /*38c0*/  ISETP.GT.U32.OR P3, PT, R13, 0x1c, P3 ;  /* 0x0000001c0d00780c */ /* 0x000fe40001f64470 */
[----:B------:R-:W-:-:S02]  /*38d0*/  LOP3.LUT R43, R43, 0xffbfffff, RZ, 0xc0, !PT ;  /* 0xffbfffff2b2b7812 */ /* 0x000fc400078ec0ff */
[----:B------:R-:W-:Y:S01]  /*38e0*/  ISETP.GT.U32.OR P2, PT, R32, 0x1c, P2 ;  /* 0x0000001c2000780c */ /* 0x000fe20001744470 */
[----:B------:R-:W-:Y:S01]  /*38f0*/  VIADD R32, R24, 0xffffffe3 ;  /* 0xffffffe318207836 */ /* 0x000fe20000000000 */
[----:B------:R-:W-:Y:S02]  /*3900*/  @P5 LOP3.LUT R43, R43, 0x400000, RZ, 0xfc, !PT ;  /* 0x004000002b2b5812 */ /* 0x000fe400078efcff */
[----:B------:R-:W-:Y:S02]  /*3910*/  LOP3.LUT R14, R14, 0xc, RZ, 0xc0, !PT ;  /* 0x0000000c0e0e7812 */ /* 0x000fe400078ec0ff */
[----:B------:R-:W-:Y:S01]  /*3920*/  ISETP.GT.U32.OR P2, PT, R13, 0x1c, P2 ;  /* 0x0000001c0d00780c */ /* 0x000fe20001744470 */
[----:B------:R-:W-:Y:S01]  /*3930*/  VIADD R13, R12, 0xffffffe3 ;  /* 0xffffffe30c0d7836 */ /* 0x000fe20000000000 */
[----:B------:R-:W-:Y:S01]  /*3940*/  LOP3.LUT R43, R43, 0xfffbffff, RZ, 0xc0, !PT ;  /* 0xfffbffff2b2b7812 */ /* 0x000fe200078ec0ff */
[----:B------:R-:W-:Y:S01]  /*3950*/  VIADD R12, R23, 0xffffffe3 ;  /* 0xffffffe3170c7836 */ /* 0x000fe20000000000 */
[C-C-:B------:R-:W-:Y:S01]  /*3960*/  IADD3 R40, PT, PT, R14.reuse, R45, R0.reuse ;  /* 0x0000002d0e287210 */ /* 0x140fe20007ffe000 */
[----:B------:R-:W-:Y:S01]  /*3970*/  IMAD.MOV.U32 R45, RZ, RZ, RZ ;  /* 0x000000ffff2d7224 */ /* 0x000fe200078e00ff */
[----:B------:R-:W-:-:S02]  /*3980*/  IADD3 R61, PT, PT, R14, R61, R0 ;  /* 0x0000003d0e3d7210 */ /* 0x000fc40007ffe000 */
[--C-:B------:R-:W-:Y:S01]  /*3990*/  IADD3 R69, PT, PT, R14, R69, R0.reuse ;  /* 0x000000450e457210 */ /* 0x100fe20007ffe000 */
[----:B------:R-:W-:Y:S01]  /*39a0*/  VIADD R40, R40, 0xffffffe6 ;  /* 0xffffffe628287836 */ /* 0x000fe20000000000 */
[----:B------:R-:W-:Y:S01]  /*39b0*/  IADD3 R63, PT, PT, R14, R63, R0 ;  /* 0x0000003f0e3f7210 */ /* 0x000fe20007ffe000 */
[----:B------:R-:W-:Y:S01]  /*39c0*/  IMAD.IADD R14, R0, 0x1, R7 ;  /* 0x00000001000e7824 */ /* 0x000fe200078e0207 */
[----:B------:R-:W-:Y:S01]  /*39d0*/  ISETP.GT.U32.OR P5, PT, R21, 0x1c, P6 ;  /* 0x0000001c1500780c */ /* 0x000fe200037a4470 */
[----:B------:R-:W-:Y:S01]  /*39e0*/  VIADD R23, R61, 0xffffffe4 ;  /* 0xffffffe43d177836 */ /* 0x000fe20000000000 */
[----:B------:R-:W-:Y:S02]  /*39f0*/  LOP3.LUT P6, RZ, R30, 0x10000, RZ, 0xc0, !PT ;  /* 0x000100001eff7812 */ /* 0x000fe400078cc0ff */
[----:B------:R-:W-:Y:S02]  /*3a00*/  @P3 LOP3.LUT R43, R43, 0x40000, RZ, 0xfc, !PT ;  /* 0x000400002b2b3812 */ /* 0x000fe400078efcff */
[----:B------:R-:W-:-:S02]  /*3a10*/  ISETP.GT.U32.OR P6, PT, R14, 0x1c, P6 ;  /* 0x0000001c0e00780c */ /* 0x000fc400037c4470 */
[----:B------:R-:W-:Y:S02]  /*3a20*/  LOP3.LUT R43, R43, 0xffffdfff, RZ, 0xc0, !PT ;  /* 0xffffdfff2b2b7812 */ /* 0x000fe400078ec0ff */
[----:B------:R-:W-:Y:S02]  /*3a30*/  ISETP.GT.U32.OR P1, PT, R22, 0x1c, P1 ;  /* 0x0000001c1600780c */ /* 0x000fe40000f24470 */
[----:B------:R-:W-:Y:S02]  /*3a40*/  @P2 LOP3.LUT R43, R43, 0x2000, RZ, 0xfc, !PT ;  /* 0x000020002b2b2812 */ /* 0x000fe400078efcff */
[----:B------:R-:W-:Y:S01]  /*3a50*/  IADD3 R7, PT, PT, R19, R38, R0 ;  /* 0x0000002613077210 */ /* 0x000fe20007ffe000 */
[----:B------:R-:W-:Y:S01]  /*3a60*/  IMAD.IADD R19, R0, 0x1, R19 ;  /* 0x0000000100137824 */ /* 0x000fe200078e0213 */
[----:B------:R-:W-:Y:S02]  /*3a70*/  LOP3.LUT R43, R43, 0xfbffffff, RZ, 0xc0, !PT ;  /* 0xfbffffff2b2b7812 */ /* 0x000fe400078ec0ff */
[----:B------:R-:W-:-:S02]  /*3a80*/  LOP3.LUT R10, R10, 0xc, RZ, 0xc0, !PT ;  /* 0x0000000c0a0a7812 */ /* 0x000fc400078ec0ff */
[----:B------:R-:W-:Y:S02]  /*3a90*/  @P6 LOP3.LUT R43, R43, 0x4000000, RZ, 0xfc, !PT ;  /* 0x040000002b2b6812 */ /* 0x000fe400078efcff */
[----:B------:R-:W-:Y:S01]  /*3aa0*/  ISETP.GT.U32.OR P6, PT, R14, 0x1c, P1 ;  /* 0x0000001c0e00780c */ /* 0x000fe20000fc4470 */
[----:B------:R-:W-:Y:S01]  /*3ab0*/  IMAD R14, R5, 0x10, R42 ;  /* 0x00000010050e7824 */ /* 0x000fe200078e022a */
[----:B------:R-:W-:Y:S01]  /*3ac0*/  LOP3.LUT R43, R43, 0xfffffffe, RZ, 0xc0, !PT ;  /* 0xfffffffe2b2b7812 */ /* 0x000fe200078ec0ff */
[----:B------:R-:W-:Y:S01]  /*3ad0*/  VIADD R5, R59, 0xffffffe4 ;  /* 0xffffffe43b057836 */ /* 0x000fe20000000000 */
[----:B------:R-:W-:Y:S01]  /*3ae0*/  ISETP.GT.U32.OR P0, PT, R9, 0x1c, P0 ;  /* 0x0000001c0900780c */ /* 0x000fe20000704470 */
[----:B------:R-:W-:Y:S01]  /*3af0*/  VIADD R9, R63, 0xffffffe4 ;  /* 0xffffffe43f097836 */ /* 0x000fe20000000000 */
[C-C-:B------:R-:W-:Y:S02]  /*3b00*/  IADD3 R29, PT, PT, R10.reuse, R29, R0.reuse ;  /* 0x0000001d0a1d7210 */ /* 0x140fe40007ffe000 */
[----:B------:R-:W-:-:S02]  /*3b10*/  IADD3 R27, PT, PT, R10, R27, R0 ;  /* 0x0000001b0a1b7210 */ /* 0x000fc40007ffe000 */
[C-C-:B------:R-:W-:Y:S02]  /*3b20*/  IADD3 R39, PT, PT, R10.reuse, R73, R0.reuse ;  /* 0x000000490a277210 */ /* 0x140fe40007ffe000 */
[----:B------:R-:W-:Y:S01]  /*3b30*/  IADD3 R3, PT, PT, R10, R3, R0 ;  /* 0x000000030a037210 */ /* 0x000fe20007ffe000 */
[----:B------:R-:W-:Y:S01]  /*3b40*/  IMAD.MOV R10, RZ, RZ, -R42 ;  /* 0x000000ffff0a7224 */ /* 0x000fe200078e0a2a */
[----:B------:R-:W-:Y:S01]  /*3b50*/  @P6 LOP3.LUT R43, R43, 0x1, RZ, 0xfc, !PT ;  /* 0x000000012b2b6812 */ /* 0x000fe200078efcff */
[----:B------:R-:W-:Y:S01]  /*3b60*/  VIADD R39, R39, 0xffffffe6 ;  /* 0xffffffe627277836 */ /* 0x000fe20000000000 */
[----:B------:R-:W-:Y:S01]  /*3b70*/  ISETP.GT.U32.OR P6, PT, R19, 0x1c, P0 ;  /* 0x0000001c1300780c */ /* 0x000fe200007c4470 */
[----:B------:R-:W-:Y:S01]  /*3b80*/  VIADD R3, R3, 0xffffffe6 ;  /* 0xffffffe603037836 */ /* 0x000fe20000000000 */
[----:B------:R-:W-:Y:S02]  /*3b90*/  PRMT R10, R10, 0x7710, RZ ;  /* 0x000077100a0a7816 */ /* 0x000fe400000000ff */
[----:B------:R-:W-:-:S02]  /*3ba0*/  IADD3 R49, PT, PT, R15, R49, R0 ;  /* 0x000000310f317210 */ /* 0x000fc40007ffe000 */
[----:B------:R-:W-:Y:S01]  /*3bb0*/  IADD3 R15, PT, PT, R57, -0x1d, R0 ;  /* 0xffffffe3390f7810 */ /* 0x000fe20007ffe000 */
[----:B------:R-:W-:Y:S01]  /*3bc0*/  VIADD R0, R10, 0x4 ;  /* 0x000000040a007836 */ /* 0x000fe20000000000 */
[----:B------:R-:W-:Y:S02]  /*3bd0*/  LOP3.LUT R43, R43, 0xffffffef, RZ, 0xc0, !PT ;  /* 0xffffffef2b2b7812 */ /* 0x000fe400078ec0ff */
[----:B------:R-:W-:Y:S02]  /*3be0*/  LOP3.LUT R6, R42, 0x2, RZ, 0x3c, !PT ;  /* 0x000000022a067812 */ /* 0x000fe400078e3cff */
[----:B------:R-:W-:Y:S02]  /*3bf0*/  LOP3.LUT R0, R0, 0x6, RZ, 0xc0, !PT ;  /* 0x0000000600007812 */ /* 0x000fe400078ec0ff */
[----:B------:R-:W-:Y:S02]  /*3c00*/  @P6 LOP3.LUT R43, R43, 0x10, RZ, 0xfc, !PT ;  /* 0x000000102b2b6812 */ /* 0x000fe400078efcff */
[----:B------:R-:W-:Y:S01]  /*3c10*/  ISETP.GT.U32.AND P6, PT, R16, 0x7, PT ;  /* 0x000000071000780c */ /* 0x000fe20003fc4070 */
[----:B------:R-:W-:Y:S01]  /*3c20*/  IMAD R38, R0, 0x2, R33 ;  /* 0x0000000200267824 */ /* 0x000fe200078e0221 */
[----:B------:R-:W-:Y:S01]  /*3c30*/  LOP3.LUT R2, R10, 0x6, RZ, 0xc0, !PT ;  /* 0x000000060a027812 */ /* 0x000fe200078ec0ff */
[----:B------:R-:W-:Y:S01]  /*3c40*/  IMAD R31, R0, 0x2, R31 ;  /* 0x00000002001f7824 */ /* 0x000fe200078e021f */
[----:B------:R-:W-:Y:S01]  /*3c50*/  LOP3.LUT R6, R6, 0x6, RZ, 0xc0, !PT ;  /* 0x0000000606067812 */ /* 0x000fe200078ec0ff */
[----:B------:R-:W-:Y:S01]  /*3c60*/  VIADD R33, R51, 0xffffffe6 ;  /* 0xffffffe633217836 */ /* 0x000fe20000000000 */
[----:B------:R-:W-:Y:S01]  /*3c70*/  LOP3.LUT R10, R42, 0x6, RZ, 0xc, !PT ;  /* 0x000000062a0a7812 */ /* 0x000fe200078e0cff */
[C---:B------:R-:W-:Y:S01]  /*3c80*/  IMAD R0, R2.reuse, 0x2, R35 ;  /* 0x0000000202007824 */ /* 0x040fe200078e0223 */
[----:B------:R-:W-:Y:S01]  /*3c90*/  LOP3.LUT R43, R43, 0xffffffbf, RZ, 0xc0, !PT ;  /* 0xffffffbf2b2b7812 */ /* 0x000fe200078ec0ff */
[----:B------:R-:W-:Y:S01]  /*3ca0*/  IMAD R22, R2, 0x2, R37 ;  /* 0x0000000202167824 */ /* 0x000fe200078e0225 */
[----:B------:R-:W-:Y:S01]  /*3cb0*/  ISETP.NE.AND P2, PT, R34, RZ, PT ;  /* 0x000000ff2200720c */ /* 0x000fe20003f45270 */
[----:B------:R-:W-:Y:S01]  /*3cc0*/  IMAD R55, R6, 0x2, R55 ;  /* 0x0000000206377824 */ /* 0x000fe200078e0237 */
[----:B------:R-:W-:Y:S01]  /*3cd0*/  ISETP.NE.AND P3, PT, R36, RZ, PT ;  /* 0x000000ff2400720c */ /* 0x000fe20003f65270 */
[----:B------:R-:W-:Y:S01]  /*3ce0*/  IMAD R81, R6, 0x2, R81 ;  /* 0x0000000206517824 */ /* 0x000fe200078e0251 */
[----:B------:R-:W-:Y:S01]  /*3cf0*/  ISETP.NE.AND P0, PT, R20, RZ, PT ;  /* 0x000000ff1400720c */ /* 0x000fe20003f05270 */
[----:B------:R-:W-:Y:S01]  /*3d00*/  IMAD R25, R10, 0x2, R11 ;  /* 0x000000020a197824 */ /* 0x000fe200078e020b */
[----:B------:R-:W-:Y:S01]  /*3d10*/  ISETP.NE.AND P1, PT, R26, RZ, PT ;  /* 0x000000ff1a00720c */ /* 0x000fe20003f25270 */
[----:B------:R-:W-:Y:S01]  /*3d20*/  VIADD R34, R0, 0xffffffe5 ;  /* 0xffffffe500227836 */ /* 0x000fe20000000000 */
[----:B------:R-:W-:Y:S01]  /*3d30*/  LEA R14, R14, UR5, 0x2 ;  /* 0x000000050e0e7c11 */ /* 0x000fe2000f8e10ff */
[----:B------:R-:W-:Y:S01]  /*3d40*/  VIADD R36, R4, 0xffffffe3 ;  /* 0xffffffe304247836 */ /* 0x000fe20000000000 */
[----:B------:R-:W-:Y:S01]  /*3d50*/  @P6 LOP3.LUT R43, R43, 0x40, RZ, 0xfc, !PT ;  /* 0x000000402b2b6812 */ /* 0x000fe200078efcff */
[----:B------:R-:W-:-:S02]  /*3d60*/  VIADD R11, R7, 0xffffffe3 ;  /* 0xffffffe3070b7836 */ /* 0x000fc40000000000 */
[----:B------:R-:W-:Y:S02]  /*3d70*/  VIADD R0, R22, 0xffffffe5 ;  /* 0xffffffe516007836 */ /* 0x000fe40000000000 */
[----:B------:R-:W-:Y:S02]  /*3d80*/  VIADD R10, R69, 0xffffffe6 ;  /* 0xffffffe6450a7836 */ /* 0x000fe40000000000 */
[----:B------:R-:W-:Y:S02]  /*3d90*/  VIADD R7, R49, 0xffffffe6 ;  /* 0xffffffe631077836 */ /* 0x000fe40000000000 */
[----:B------:R-:W-:Y:S02]  /*3da0*/  VIADD R37, R29, 0xffffffe4 ;  /* 0xffffffe41d257836 */ /* 0x000fe40000000000 */
[----:B------:R-:W-:Y:S02]  /*3db0*/  VIADD R35, R71, 0xffffffe4 ;  /* 0xffffffe447237836 */ /* 0x000fe40000000000 */
[----:B------:R-:W-:-:S02]  /*3dc0*/  VIADD R6, R27, 0xffffffe4 ;  /* 0xffffffe41b067836 */ /* 0x000fc40000000000 */
[----:B------:R-:W-:Y:S02]  /*3dd0*/  VIADD R4, R53, 0xffffffe6 ;  /* 0xffffffe635047836 */ /* 0x000fe40000000000 */
[----:B------:R-:W-:Y:S02]  /*3de0*/  VIADD R38, R38, 0xffffffe5 ;  /* 0xffffffe526267836 */ /* 0x000fe40000000000 */
[----:B------:R-:W-:Y:S02]  /*3df0*/  VIADD R2, R31, 0xffffffe5 ;  /* 0xffffffe51f027836 */ /* 0x000fe40000000000 */
[----:B------:R-:W-:Y:S02]  /*3e00*/  VIADD R22, R55, 0xffffffe5 ;  /* 0xffffffe537167836 */ /* 0x000fe40000000000 */
[----:B------:R-:W-:Y:S02]  /*3e10*/  VIADD R19, R81, 0xffffffe5 ;  /* 0xffffffe551137836 */ /* 0x000fe40000000000 */
[----:B---3--:R-:W-:-:S07]  /*3e20*/  VIADD R20, R25, 0xffffffe5 ;  /* 0xffffffe519147836 */ /* 0x008fce0000000000 */
.L_x_18:
[----:B------:R-:W0:Y:S01]  /*3e30*/  LDC.64 R24, c[0x0][0x380] ;  /* 0x0000e000ff187b82 */ /* 0x000e220000000a00 */
[----:B------:R-:W-:Y:S01]  /*3e40*/  P2R R55, PR, RZ, 0x8 ;  /* 0x00000008ff377803 */ /* 0x000fe20000000000 */
[----:B------:R-:W-:Y:S01]  /*3e50*/  IMAD.MOV.U32 R44, RZ, RZ, RZ ;  /* 0x000000ffff2c7224 */ /* 0x000fe200078e00ff */
[C---:B------:R-:W-:Y:S02]  /*3e60*/  LOP3.LUT P3, RZ, R43.reuse, 0x4000000, RZ, 0xc0, !PT ;  /* 0x040000002bff7812 */ /* 0x040fe4000786c0ff */
[----:B------:R-:W-:Y:S02]  /*3e70*/  P2R R21, PR, RZ, 0x20 ;  /* 0x00000020ff157803 */ /* 0x000fe40000000000 */
[C---:B------:R-:W-:Y:S01]  /*3e80*/  LOP3.LUT P5, RZ, R43.reuse, 0x2000000, RZ, 0xc0, !PT ;  /* 0x020000002bff7812 */ /* 0x040fe200078ac0ff */
[----:B------:R-:W-:Y:S01]  /*3e90*/  IMAD.MOV.U32 R46, RZ, RZ, RZ ;  /* 0x000000ffff2e7224 */ /* 0x000fe200078e00ff */
[----:B------:R-:W-:Y:S02]  /*3ea0*/  P2R R57, PR, RZ, 0x10 ;  /* 0x00000010ff397803 */ /* 0x000fe40000000000 */
[----:B------:R-:W-:-:S02]  /*3eb0*/  LOP3.LUT P4, RZ, R43, 0x1000000, RZ, 0xc0, !PT ;  /* 0x010000002bff7812 */ /* 0x000fc4000788c0ff */
[----:B------:R-:W-:Y:S02]  /*3ec0*/  P2R R59, PR, RZ, 0x2 ;  /* 0x00000002ff3b7803 */ /* 0x000fe40000000000 */
[C---:B------:R-:W-:Y:S02]  /*3ed0*/  LOP3.LUT P1, RZ, R43.reuse, 0x800000, RZ, 0xc0, !PT ;  /* 0x008000002bff7812 */ /* 0x040fe4000782c0ff */
[----:B------:R-:W-:Y:S01]  /*3ee0*/  LOP3.LUT P6, RZ, R43, 0x400000, RZ, 0xc0, !PT ;  /* 0x004000002bff7812 */ /* 0x000fe200078cc0ff */
[----:B0-----:R-:W-:-:S04]  /*3ef0*/  IMAD.WIDE R26, R36, 0x4, R24 ;  /* 0x00000004241a7825 */ /* 0x001fc800078e0218 */
[----:B------:R-:W-:Y:S01]  /*3f00*/  IMAD.WIDE R28, R35, 0x4, R24 ;  /* 0x00000004231c7825 */ /* 0x000fe200078e0218 */
[----:B------:R0:W2:Y:S01]  /*3f10*/  @!P3 LDG.E.CONSTANT R44, desc[UR6][R26.64] ;  /* 0x000000061a2cb981 */ /* 0x0000a2000c1e9900 */
[----:B------:R-:W-:-:S03]  /*3f20*/  LOP3.LUT P3, RZ, R43, 0x200000, RZ, 0xc0, !PT ;  /* 0x002000002bff7812 */ /* 0x000fc6000786c0ff */
[----:B------:R1:W3:Y:S01]  /*3f30*/  @!P5 LDG.E.CONSTANT R46, desc[UR6][R28.64] ;  /* 0x000000061c2ed981 */ /* 0x0002e2000c1e9900 */
[----:B------:R-:W-:Y:S01]  /*3f40*/  ISETP.NE.AND P5, PT, R21, RZ, PT ;  /* 0x000000ff1500720c */ /* 0x000fe20003fa5270 */
[----:B------:R-:W-:Y:S02]  /*3f50*/  IMAD.MOV.U32 R54, RZ, RZ, RZ ;  /* 0x000000ffff367224 */ /* 0x000fe400078e00ff */
[--C-:B------:R-:W-:Y:S01]  /*3f60*/  IMAD.WIDE R30, R34, 0x4, R24.reuse ;  /* 0x00000004221e7825 */ /* 0x100fe200078e0218 */
[----:B0-----:R-:W0:Y:S01]  /*3f70*/  S2R R26, SR_TID.X ;  /* 0x00000000001a7919 */ /* 0x001e220000002100 */
[----:B------:R-:W4:Y:S02]  /*3f80*/  S2R R21, SR_TID.Y ;  /* 0x0000000000157919 */ /* 0x000f240000002200 */
[----:B------:R-:W-:Y:S02]  /*3f90*/  IMAD.MOV.U32 R56, RZ, RZ, RZ ;  /* 0x000000ffff387224 */ /* 0x000fe400078e00ff */
[----:B------:R-:W-:Y:S01]  /*3fa0*/  IMAD.WIDE R50, R33, 0x4, R24 ;  /* 0x0000000421327825 */ /* 0x000fe200078e0218 */
[----:B------:R-:W5:Y:S01]  /*3fb0*/  @!P4 LDG.E.CONSTANT R54, desc[UR6][R30.64] ;  /* 0x000000061e36c981 */ /* 0x000f62000c1e9900 */
[----:B------:R-:W-:-:S03]  /*3fc0*/  LOP3.LUT P4, RZ, R43, 0x100000, RZ, 0xc0, !PT ;  /* 0x001000002bff7812 */ /* 0x000fc6000788c0ff */
[----:B------:R1:W5:Y:S01]  /*3fd0*/  @!P1 LDG.E.CONSTANT R56, desc[UR6][R50.64] ;  /* 0x0000000632389981 */ /* 0x000362000c1e9900 */
[----:B------:R-:W-:Y:S01]  /*3fe0*/  LOP3.LUT P1, RZ, R43, 0x80000, RZ, 0xc0, !PT ;  /* 0x000800002bff7812 */ /* 0x000fe2000782c0ff */
[----:B------:R-:W-:Y:S02]  /*3ff0*/  IMAD.MOV.U32 R60, RZ, RZ, RZ ;  /* 0x000000ffff3c7224 */ /* 0x000fe400078e00ff */
[----:B------:R-:W-:Y:S02]  /*4000*/  IMAD.MOV.U32 R58, RZ, RZ, RZ ;  /* 0x000000ffff3a7224 */ /* 0x000fe400078e00ff */
[----:B------:R-:W-:-:S04]  /*4010*/  IMAD.WIDE R48, R23, 0x4, R24 ;  /* 0x0000000417307825 */ /* 0x000fc800078e0218 */
[----:B------:R-:W-:Y:S01]  /*4020*/  IMAD.MOV.U32 R62, RZ, RZ, RZ ;  /* 0x000000ffff3e7224 */ /* 0x000fe200078e00ff */
[----:B------:R-:W5:Y:S01]  /*4030*/  @!P3 LDG.E.CONSTANT R60, desc[UR6][R48.64] ;  /* 0x00000006303cb981 */ /* 0x000f62000c1e9900 */
[----:B------:R-:W-:-:S04]  /*4040*/  IMAD.WIDE R52, R32, 0x4, R24 ;  /* 0x0000000420347825 */ /* 0x000fc800078e0218 */
[--C-:B-1----:R-:W-:Y:S01]  /*4050*/  IMAD.WIDE R28, R22, 0x4, R24.reuse ;  /* 0x00000004161c7825 */ /* 0x102fe200078e0218 */
[----:B------:R0:W5:Y:S01]  /*4060*/  @!P6 LDG.E.CONSTANT R58, desc[UR6][R52.64] ;  /* 0x00000006343ae981 */ /* 0x000162000c1e9900 */
[C---:B------:R-:W-:Y:S02]  /*4070*/  LOP3.LUT P3, RZ, R43.reuse, 0x40000, RZ, 0xc0, !PT ;  /* 0x000400002bff7812 */ /* 0x040fe4000786c0ff */
[----:B------:R-:W-:Y:S01]  /*4080*/  IMAD.MOV.U32 R50, RZ, RZ, RZ ;  /* 0x000000ffff327224 */ /* 0x000fe200078e00ff */
[----:B------:R1:W5:Y:S01]  /*4090*/  @!P4 LDG.E.CONSTANT R62, desc[UR6][R28.64] ;  /* 0x000000061c3ec981 */ /* 0x000362000c1e9900 */
[----:B------:R-:W-:Y:S01]  /*40a0*/  IMAD.WIDE R30, R10, 0x4, R24 ;  /* 0x000000040a1e7825 */ /* 0x000fe200078e0218 */
[----:B------:R-:W-:-:S03]  /*40b0*/  LOP3.LUT P4, RZ, R43, 0x20, RZ, 0xc0, !PT ;  /* 0x000000202bff7812 */ /* 0x000fc6000788c0ff */
[----:B0-----:R-:W-:Y:S01]  /*40c0*/  IMAD R52, R26, 0x1c, RZ ;  /* 0x0000001c1a347824 */ /* 0x001fe200078e02ff */
[----:B------:R0:W5:Y:S01]  /*40d0*/  @!P1 LDG.E.CONSTANT R50, desc[UR6][R30.64] ;  /* 0x000000061e329981 */ /* 0x000162000c1e9900 */
[C---:B------:R-:W-:Y:S02]  /*40e0*/  LOP3.LUT P6, RZ, R43.reuse, 0x20000, RZ, 0xc0, !PT ;  /* 0x000200002bff7812 */ /* 0x040fe400078cc0ff */
[----:B------:R-:W-:Y:S01]  /*40f0*/  LOP3.LUT P1, RZ, R43, 0x10000, RZ, 0xc0, !PT ;  /* 0x000100002bff7812 */ /* 0x000fe2000782c0ff */
[----:B----4-:R-:W-:Y:S02]  /*4100*/  IMAD R27, R21, 0xc0, R52 ;  /* 0x000000c0151b7824 */ /* 0x010fe400078e0234 */
[----:B------:R-:W-:Y:S02]  /*4110*/  IMAD.MOV.U32 R52, RZ, RZ, RZ ;  /* 0x000000ffff347224 */ /* 0x000fe400078e00ff */
[----:B------:R-:W-:-:S04]  /*4120*/  IMAD.WIDE R48, R15, 0x4, R24 ;  /* 0x000000040f307825 */ /* 0x000fc800078e0218 */
[----:B------:R-:W-:Y:S01]  /*4130*/  IMAD.MOV.U32 R64, RZ, RZ, RZ ;  /* 0x000000ffff407224 */ /* 0x000fe200078e00ff */
[----:B------:R4:W5:Y:S01]  /*4140*/  @!P3 LDG.E.CONSTANT R52, desc[UR6][R48.64] ;  /* 0x000000063034b981 */ /* 0x000962000c1e9900 */
[----:B------:R-:W-:Y:S02]  /*4150*/  IMAD.MOV.U32 R66, RZ, RZ, RZ ;  /* 0x000000ffff427224 */ /* 0x000fe400078e00ff */
[----:B------:R-:W-:Y:S02]  /*4160*/  IMAD.MOV.U32 R68, RZ, RZ, RZ ;  /* 0x000000ffff447224 */ /* 0x000fe400078e00ff */
[----:B-1----:R-:W-:-:S04]  /*4170*/  IMAD.WIDE R28, R6, 0x4, R24 ;  /* 0x00000004061c7825 */ /* 0x002fc800078e0218 */
[--C-:B0-----:R-:W-:Y:S01]  /*4180*/  IMAD.WIDE R30, R2, 0x4, R24.reuse ;  /* 0x00000004021e7825 */ /* 0x101fe200078e0218 */
[----:B------:R0:W5:Y:S03]  /*4190*/  @!P6 LDG.E.CONSTANT R64, desc[UR6][R28.64] ;  /* 0x000000061c40e981 */ /* 0x000166000c1e9900 */
[----:B----4-:R-:W-:Y:S01]  /*41a0*/  @!P4 IMAD.WIDE R48, R3, 0x4, R24 ;  /* 0x000000040330c825 */ /* 0x010fe200078e0218 */
[----:B------:R1:W4:Y:S04]  /*41b0*/  @!P1 LDG.E.CONSTANT R66, desc[UR6][R30.64] ;  /* 0x000000061e429981 */ /* 0x000328000c1e9900 */
[----:B------:R1:W4:Y:S01]  /*41c0*/  @!P4 LDG.E.CONSTANT R68, desc[UR6][R48.64] ;  /* 0x000000063044c981 */ /* 0x000322000c1e9900 */
[----:B------:R-:W0:Y:S01]  /*41d0*/  S2UR UR9, SR_CgaCtaId ;  /* 0x00000000000979c3 */ /* 0x000e220000008800 */
[----:B------:R-:W-:-:S07]  /*41e0*/  UMOV UR8, 0x400 ;  /* 0x0000040000087882 */ /* 0x000fce0000000000 */
[----:B------:R-:W-:Y:S01]  /*41f0*/  BAR.SYNC.DEFER_BLOCKING 0x0 ;  /* 0x0000000000007b1d */ /* 0x000fe20000010000 */
[C---:B------:R-:W-:Y:S02]  /*4200*/  LOP3.LUT P3, RZ, R43.reuse, 0x10, RZ, 0xc0, !PT ;  /* 0x000000102bff7812 */ /* 0x040fe4000786c0ff */
[----:B------:R-:W-:Y:S01]  /*4210*/  LOP3.LUT P6, RZ, R43, 0x8, RZ, 0xc0, !PT ;  /* 0x000000082bff7812 */ /* 0x000fe200078cc0ff */
[----:B0-----:R-:W-:-:S06]  /*4220*/  ULEA UR10, UR9, UR8, 0x18 ;  /* 0x00000008090a7291 */ /* 0x001fcc000f8ec0ff */
[----:B------:R-:W-:-:S04]  /*4230*/  LEA R27, R27, UR10, 0x2 ;  /* 0x0000000a1b1b7c11 */ /* 0x000fc8000f8e10ff */
[--C-:B------:R-:W-:Y:S01]  /*4240*/  @!P3 IMAD.WIDE R28, R11, 0x4, R24.reuse ;  /* 0x000000040b1cb825 */ /* 0x100fe200078e0218 */
[C---:B------:R-:W-:Y:S02]  /*4250*/  LOP3.LUT P1, RZ, R43.reuse, 0x4, RZ, 0xc0, !PT ;  /* 0x000000042bff7812 */ /* 0x040fe4000782c0ff */
[----:B------:R-:W-:Y:S01]  /*4260*/  LOP3.LUT P4, RZ, R43, 0x2, RZ, 0xc0, !PT ;  /* 0x000000022bff7812 */ /* 0x000fe2000788c0ff */
[----:B-1----:R-:W-:-:S10]  /*4270*/  @!P6 IMAD.WIDE R30, R8, 0x4, R24 ;  /* 0x00000004081ee825 */ /* 0x002fd400078e0218 */
[----:B------:R-:W-:Y:S01]  /*4280*/  @!P1 IMAD.WIDE R48, R20, 0x4, R24 ;  /* 0x0000000414309825 */ /* 0x000fe200078e0218 */
[----:B--2---:R0:W-:Y:S03]  /*4290*/  STS [R27], R44 ;  /* 0x0000002c1b007388 */ /* 0x0041e60000000800 */
[----:B0-----:R-:W-:-:S06]  /*42a0*/  IMAD.MOV.U32 R44, RZ, RZ, RZ ;  /* 0x000000ffff2c7224 */ /* 0x001fcc00078e00ff */
[----:B------:R0:W2:Y:S01]  /*42b0*/  @!P3 LDG.E.CONSTANT R44, desc[UR6][R28.64] ;  /* 0x000000061c2cb981 */ /* 0x0000a2000c1e9900 */
[----:B------:R-:W-:-:S03]  /*42c0*/  LOP3.LUT P3, RZ, R43, 0x1, RZ, 0xc0, !PT ;  /* 0x000000012bff7812 */ /* 0x000fc6000786c0ff */
[----:B---3--:R1:W-:Y:S04]  /*42d0*/  STS [R27+0x4], R46 ;  /* 0x0000042e1b007388 */ /* 0x0083e80000000800 */
[----:B-----5:R3:W-:Y:S01]  /*42e0*/  STS [R27+0x8], R54 ;  /* 0x000008361b007388 */ /* 0x0207e20000000800 */
[----:B-1----:R-:W-:-:S03]  /*42f0*/  IMAD.MOV.U32 R46, RZ, RZ, RZ ;  /* 0x000000ffff2e7224 */ /* 0x002fc600078e00ff */
[----:B------:R1:W-:Y:S01]  /*4300*/  STS [R27+0xc], R56 ;  /* 0x00000c381b007388 */ /* 0x0003e20000000800 */
[----:B0-----:R-:W-:-:S03]  /*4310*/  @!P4 IMAD.WIDE R28, R7, 0x4, R24 ;  /* 0x00000004071cc825 */ /* 0x001fc600078e0218 */
[----:B------:R0:W5:Y:S01]  /*4320*/  @!P6 LDG.E.CONSTANT R46, desc[UR6][R30.64] ;  /* 0x000000061e2ee981 */ /* 0x000162000c1e9900 */
[----:B---3--:R-:W-:-:S03]  /*4330*/  IMAD.MOV.U32 R54, RZ, RZ, RZ ;  /* 0x000000ffff367224 */ /* 0x008fc600078e00ff */
[----:B------:R3:W-:Y:S01]  /*4340*/  STS [R27+0x10], R58 ;  /* 0x0000103a1b007388 */ /* 0x0007e20000000800 */
[----:B-1----:R-:W-:Y:S02]  /*4350*/  IMAD.MOV.U32 R56, RZ, RZ, RZ ;  /* 0x000000ffff387224 */ /* 0x002fe400078e00ff */
[----:B0-----:R-:W-:Y:S01]  /*4360*/  @!P3 IMAD.WIDE R30, R12, 0x4, R24 ;  /* 0x000000040c1eb825 */ /* 0x001fe200078e0218 */
[----:B------:R-:W-:Y:S01]  /*4370*/  LOP3.LUT P6, RZ, R43, 0x8000, RZ, 0xc0, !PT ;  /* 0x000080002bff7812 */ /* 0x000fe200078cc0ff */
[----:B------:R0:W-:Y:S02]  /*4380*/  STS [R27+0x14], R60 ;  /* 0x0000143c1b007388 */ /* 0x0001e40000000800 */
[----:B---3--:R-:W-:Y:S02]  /*4390*/  IMAD.MOV.U32 R58, RZ, RZ, RZ ;  /* 0x000000ffff3a7224 */ /* 0x008fe400078e00ff */
[----:B------:R1:W3:Y:S01]  /*43a0*/  @!P1 LDG.E.CONSTANT R54, desc[UR6][R48.64] ;  /* 0x0000000630369981 */ /* 0x0002e2000c1e9900 */
[----:B------:R-:W-:-:S03]  /*43b0*/  ISETP.NE.AND P1, PT, R59, RZ, PT ;  /* 0x000000ff3b00720c */ /* 0x000fc60003f25270 */
[----:B------:R1:W3:Y:S01]  /*43c0*/  @!P4 LDG.E.CONSTANT R56, desc[UR6][R28.64] ;  /* 0x000000061c38c981 */ /* 0x0002e2000c1e9900 */
[----:B------:R-:W-:Y:S01]  /*43d0*/  ISETP.NE.AND P4, PT, R57, RZ, PT ;  /* 0x000000ff3900720c */ /* 0x000fe20003f85270 */
[----:B0-----:R-:W-:Y:S02]  /*43e0*/  IMAD.MOV.U32 R60, RZ, RZ, RZ ;  /* 0x000000ffff3c7224 */ /* 0x001fe400078e00ff */
[----:B------:R0:W3:Y:S01]  /*43f0*/  @!P3 LDG.E.CONSTANT R58, desc[UR6][R30.64] ;  /* 0x000000061e3ab981 */ /* 0x0000e2000c1e9900 */
[----:B------:R-:W-:Y:S01]  /*4400*/  ISETP.NE.AND P3, PT, R55, RZ, PT ;  /* 0x000000ff3700720c */ /* 0x000fe20003f65270 */
[--C-:B-1----:R-:W-:Y:S02]  /*4410*/  @!P2 IMAD.WIDE R48, R5, 0x4, R24.reuse ;  /* 0x000000040530a825 */ /* 0x102fe400078e0218 */
[----:B------:R1:W-:Y:S02]  /*4420*/  STS [R27+0x18], R62 ;  /* 0x0000183e1b007388 */ /* 0x0003e40000000800 */
[----:B------:R-:W-:-:S02]  /*4430*/  IMAD.WIDE R28, R0, 0x4, R24 ;  /* 0x00000004001c7825 */ /* 0x000fc400078e0218 */
[----:B------:R4:W-:Y:S02]  /*4440*/  STS [R27+0x1c], R50 ;  /* 0x00001c321b007388 */ /* 0x0009e40000000800 */
[----:B0-----:R-:W-:Y:S02]  /*4450*/  @!P0 IMAD.WIDE R30, R4, 0x4, R24 ;  /* 0x00000004041e8825 */ /* 0x001fe400078e0218 */
[----:B------:R0:W-:Y:S02]  /*4460*/  STS [R27+0x20], R52 ;  /* 0x000020341b007388 */ /* 0x0001e40000000800 */
[----:B-1----:R-:W-:Y:S02]  /*4470*/  IMAD.MOV.U32 R62, RZ, RZ, RZ ;  /* 0x000000ffff3e7224 */ /* 0x002fe400078e00ff */
[----:B------:R1:W3:Y:S01]  /*4480*/  @!P2 LDG.E.CONSTANT R60, desc[UR6][R48.64] ;  /* 0x00000006303ca981 */ /* 0x0002e2000c1e9900 */
[----:B----4-:R-:W-:-:S03]  /*4490*/  IMAD.MOV.U32 R50, RZ, RZ, RZ ;  /* 0x000000ffff327224 */ /* 0x010fc600078e00ff */
[----:B------:R4:W-:Y:S01]  /*44a0*/  STS [R27+0x24], R64 ;  /* 0x000024401b007388 */ /* 0x0009e20000000800 */
[----:B0-----:R-:W-:-:S03]  /*44b0*/  IMAD.MOV.U32 R52, RZ, RZ, RZ ;  /* 0x000000ffff347224 */ /* 0x001fc600078e00ff */
[----:B------:R0:W-:Y:S01]  /*44c0*/  STS [R27+0x28], R66 ;  /* 0x000028421b007388 */ /* 0x0001e20000000800 */
[----:B-1----:R-:W-:-:S03]  /*44d0*/  @!P5 IMAD.WIDE R48, R13, 0x4, R24 ;  /* 0x000000040d30d825 */ /* 0x002fc600078e0218 */
[----:B------:R1:W-:Y:S01]  /*44e0*/  STS [R27+0x2c], R68 ;  /* 0x00002c441b007388 */ /* 0x0003e20000000800 */
[----:B----4-:R-:W-:-:S03]  /*44f0*/  IMAD.MOV.U32 R64, RZ, RZ, RZ ;  /* 0x000000ffff407224 */ /* 0x010fc600078e00ff */
[----:B------:R4:W3:Y:S01]  /*4500*/  @!P6 LDG.E.CONSTANT R62, desc[UR6][R28.64] ;  /* 0x000000061c3ee981 */ /* 0x0008e2000c1e9900 */
[----:B0-----:R-:W-:-:S03]  /*4510*/  IMAD.MOV.U32 R66, RZ, RZ, RZ ;  /* 0x000000ffff427224 */ /* 0x001fc600078e00ff */
[----:B------:R0:W3:Y:S01]  /*4520*/  @!P0 LDG.E.CONSTANT R50, desc[UR6][R30.64] ;  /* 0x000000061e328981 */ /* 0x0000e2000c1e9900 */
[----:B-1----:R-:W-:-:S03]  /*4530*/  IMAD.MOV.U32 R68, RZ, RZ, RZ ;  /* 0x000000ffff447224 */ /* 0x002fc600078e00ff */
[----:B------:R1:W3:Y:S01]  /*4540*/  @!P5 LDG.E.CONSTANT R52, desc[UR6][R48.64] ;  /* 0x000000063034d981 */ /* 0x0002e2000c1e9900 */
[----:B----4-:R-:W-:-:S04]  /*4550*/  @!P1 IMAD.WIDE R28, R9, 0x4, R24 ;  /* 0x00000004091c9825 */ /* 0x010fc800078e0218 */
[--C-:B0-----:R-:W-:Y:S01]  /*4560*/  @!P4 IMAD.WIDE R30, R19, 0x4, R24.reuse ;  /* 0x00000004131ec825 */ /* 0x101fe200078e0218 */
[----:B------:R0:W4:Y:S03]  /*4570*/  @!P1 LDG.E.CONSTANT R64, desc[UR6][R28.64] ;  /* 0x000000061c409981 */ /* 0x000126000c1e9900 */
[----:B-1----:R-:W-:Y:S01]  /*4580*/  @!P3 IMAD.WIDE R48, R40, 0x4, R24 ;  /* 0x000000042830b825 */ /* 0x002fe200078e0218 */
[----:B------:R-:W4:Y:S04]  /*4590*/  @!P4 LDG.E.CONSTANT R66, desc[UR6][R30.64] ;  /* 0x000000061e42c981 */ /* 0x000f28000c1e9900 */
[----:B------:R-:W4:Y:S01]  /*45a0*/  @!P3 LDG.E.CONSTANT R68, desc[UR6][R48.64] ;  /* 0x000000063044b981 */ /* 0x000f22000c1e9900 */
[----:B------:R-:W-:Y:S01]  /*45b0*/  LOP3.LUT P6, RZ, R43, 0x4000, RZ, 0xc0, !PT ;  /* 0x000040002bff7812 */ /* 0x000fe200078cc0ff */
[----:B------:R-:W-:Y:S01]  /*45c0*/  BSSY.RECONVERGENT B0, `(.L_x_0) ;  /* 0x0000018000007945 */ /* 0x000fe20003800200 */
[----:B0-----:R-:W-:-:S02]  /*45d0*/  IMAD.MOV.U32 R28, RZ, RZ, R18 ;  /* 0x000000ffff1c7224 */ /* 0x001fc400078e0012 */
[----:B------:R-:W-:Y:S01]  /*45e0*/  IMAD.MOV.U32 R29, RZ, RZ, R17 ;  /* 0x000000ffff1d7224 */ /* 0x000fe200078e0011 */
[----:B--2---:R0:W-:Y:S04]  /*45f0*/  STS [R27+0x30], R44 ;  /* 0x0000302c1b007388 */ /* 0x0041e80000000800 */
[----:B-----5:R0:W-:Y:S04]  /*4600*/  STS [R27+0x34], R46 ;  /* 0x0000342e1b007388 */ /* 0x0201e80000000800 */
[----:B---3--:R0:W-:Y:S04]  /*4610*/  STS [R27+0x38], R54 ;  /* 0x000038361b007388 */ /* 0x0081e80000000800 */
[----:B------:R0:W-:Y:S04]  /*4620*/  STS [R27+0x3c], R56 ;  /* 0x00003c381b007388 */ /* 0x0001e80000000800 */
[----:B------:R0:W-:Y:S04]  /*4630*/  STS [R27+0x40], R58 ;  /* 0x0000403a1b007388 */ /* 0x0001e80000000800 */
[----:B------:R0:W-:Y:S04]  /*4640*/  STS [R27+0x44], R60 ;  /* 0x0000443c1b007388 */ /* 0x0001e80000000800 */
[----:B------:R0:W-:Y:S04]  /*4650*/  STS [R27+0x48], R62 ;  /* 0x0000483e1b007388 */ /* 0x0001e80000000800 */
[----:B------:R0:W-:Y:S04]  /*4660*/  STS [R27+0x4c], R50 ;  /* 0x00004c321b007388 */ /* 0x0001e80000000800 */
[----:B------:R0:W-:Y:S04]  /*4670*/  STS [R27+0x50], R52 ;  /* 0x000050341b007388 */ /* 0x0001e80000000800 */
[----:B----4-:R0:W-:Y:S04]  /*4680*/  STS [R27+0x54], R64 ;  /* 0x000054401b007388 */ /* 0x0101e80000000800 */
[----:B------:R0:W-:Y:S04]  /*4690*/  STS [R27+0x58], R66 ;  /* 0x000058421b007388 */ /* 0x0001e80000000800 */
[----:B------:R0:W-:Y:S01]  /*46a0*/  STS [R27+0x5c], R68 ;  /* 0x00005c441b007388 */ /* 0x0001e20000000800 */
[----:B------:R-:W-:Y:S05]  /*46b0*/  @P6 BRA `(.L_x_1) ;  /* 0x0000000000206947 */ /* 0x000fea0003800000 */
[----:B------:R-:W-:Y:S01]  /*46c0*/  LOP3.LUT P6, RZ, R43, 0x2000, RZ, 0xc0, !PT ;  /* 0x000020002bff7812 */ /* 0x000fe200078cc0ff */
[----:B------:R-:W-:Y:S01]  /*46d0*/  BSSY.RECONVERGENT B1, `(.L_x_2) ;  /* 0x0000005000017945 */ /* 0x000fe20003800200 */
[----:B------:R-:W-:-:S11]  /*46e0*/  IMAD.MOV.U32 R30, RZ, RZ, RZ ;  /* 0x000000ffff1e7224 */ /* 0x000fd600078e00ff */
[----:B------:R-:W-:Y:S05]  /*46f0*/  @P6 BRA `(.L_x_3) ;  /* 0x0000000000086947 */ /* 0x000fea0003800000 */
[----:B------:R-:W-:-:S06]  /*4700*/  IMAD.WIDE R30, R41, 0x4, R24 ;  /* 0x00000004291e7825 */ /* 0x000fcc00078e0218 */
[----:B------:R1:W5:Y:S02]  /*4710*/  LDG.E.CONSTANT R30, desc[UR6][R30.64] ;  /* 0x000000061e1e7981 */ /* 0x000364000c1e9900 */
.L_x_3:
[----:B------:R-:W-:Y:S05]  /*4720*/  BSYNC.RECONVERGENT B1 ;  /* 0x0000000000017941 */ /* 0x000fea0003800200 */
.L_x_2:
[----:B-----5:R2:W-:Y:S02]  /*4730*/  STS [R27+0x60], R30 ;  /* 0x0000601e1b007388 */ /* 0x0205e40000000800 */
.L_x_1:
[----:B------:R-:W-:Y:S05]  /*4740*/  BSYNC.RECONVERGENT B0 ;  /* 0x0000000000007941 */ /* 0x000fea0003800200 */
.L_x_0:
[----:B------:R-:W-:Y:S01]  /*4750*/  LOP3.LUT P6, RZ, R43, 0x1000, RZ, 0xc0, !PT ;  /* 0x000010002bff7812 */ /* 0x000fe200078cc0ff */
[----:B------:R-:W-:-:S12]  /*4760*/  BSSY.RECONVERGENT B0, `(.L_x_4) ;  /* 0x000000a000007945 */ /* 0x000fd80003800200 */
[----:B------:R-:W-:Y:S05]  /*4770*/  @P6 BRA `(.L_x_5) ;  /* 0x0000000000206947 */ /* 0x000fea0003800000 */
[----:B------:R-:W-:Y:S01]  /*4780*/  LOP3.LUT P6, RZ, R43, 0x800, RZ, 0xc0, !PT ;  /* 0x000008002bff7812 */ /* 0x000fe200078cc0ff */
[----:B------:R-:W-:Y:S01]  /*4790*/  BSSY.RECONVERGENT B1, `(.L_x_6) ;  /* 0x0000005000017945 */ /* 0x000fe20003800200 */
[----:B--2---:R-:W-:-:S11]  /*47a0*/  IMAD.MOV.U32 R30, RZ, RZ, RZ ;  /* 0x000000ffff1e7224 */ /* 0x004fd600078e00ff */
[----:B------:R-:W-:Y:S05]  /*47b0*/  @P6 BRA `(.L_x_7) ;  /* 0x0000000000086947 */ /* 0x000fea0003800000 */
[----:B-1----:R-:W-:-:S06]  /*47c0*/  IMAD.WIDE R30, R37, 0x4, R24 ;  /* 0x00000004251e7825 */ /* 0x002fcc00078e0218 */
[----:B------:R2:W5:Y:S02]  /*47d0*/  LDG.E.CONSTANT R30, desc[UR6][R30.64] ;  /* 0x000000061e1e7981 */ /* 0x000564000c1e9900 */
.L_x_7:
[----:B------:R-:W-:Y:S05]  /*47e0*/  BSYNC.RECONVERGENT B1 ;  /* 0x0000000000017941 */ /* 0x000fea0003800200 */
.L_x_6:
[----:B-----5:R3:W-:Y:S02]  /*47f0*/  STS [R27+0x64], R30 ;  /* 0x0000641e1b007388 */ /* 0x0207e40000000800 */
.L_x_5:
[----:B------:R-:W-:Y:S05]  /*4800*/  BSYNC.RECONVERGENT B0 ;  /* 0x0000000000007941 */ /* 0x000fea0003800200 */
.L_x_4:
[----:B------:R-:W-:Y:S01]  /*4810*/  LOP3.LUT P6, RZ, R43, 0x400, RZ, 0xc0, !PT ;  /* 0x000004002bff7812 */ /* 0x000fe200078cc0ff */
[----:B------:R-:W-:-:S12]  /*4820*/  BSSY.RECONVERGENT B0, `(.L_x_8) ;  /* 0x000000a000007945 */ /* 0x000fd80003800200 */
[----:B------:R-:W-:Y:S05]  /*4830*/  @P6 BRA `(.L_x_9) ;  /* 0x0000000000206947 */ /* 0x000fea0003800000 */
[----:B------:R-:W-:Y:S01]  /*4840*/  LOP3.LUT P6, RZ, R43, 0x200, RZ, 0xc0, !PT ;  /* 0x000002002bff7812 */ /* 0x000fe200078cc0ff */
[----:B------:R-:W-:Y:S01]  /*4850*/  BSSY.RECONVERGENT B1, `(.L_x_10) ;  /* 0x0000005000017945 */ /* 0x000fe20003800200 */
[----:B--23--:R-:W-:-:S11]  /*4860*/  IMAD.MOV.U32 R30, RZ, RZ, RZ ;  /* 0x000000ffff1e7224 */ /* 0x00cfd600078e00ff */
[----:B------:R-:W-:Y:S05]  /*4870*/  @P6 BRA `(.L_x_11) ;  /* 0x0000000000086947 */ /* 0x000fea0003800000 */
[----:B-1----:R-:W-:-:S06]  /*4880*/  IMAD.WIDE R30, R38, 0x4, R24 ;  /* 0x00000004261e7825 */ /* 0x002fcc00078e0218 */
[----:B------:R2:W5:Y:S02]  /*4890*/  LDG.E.CONSTANT R30, desc[UR6][R30.64] ;  /* 0x000000061e1e7981 */ /* 0x000564000c1e9900 */
.L_x_11:
[----:B------:R-:W-:Y:S05]  /*48a0*/  BSYNC.RECONVERGENT B1 ;  /* 0x0000000000017941 */ /* 0x000fea0003800200 */
.L_x_10:
[----:B-----5:R4:W-:Y:S02]  /*48b0*/  STS [R27+0x68], R30 ;  /* 0x0000681e1b007388 */ /* 0x0209e40000000800 */
.L_x_9:
[----:B------:R-:W-:Y:S05]  /*48c0*/  BSYNC.RECONVERGENT B0 ;  /* 0x0000000000007941 */ /* 0x000fea0003800200 */
.L_x_8:
[----:B------:R-:W-:Y:S01]  /*48d0*/  LOP3.LUT P6, RZ, R43, 0x100, RZ, 0xc0, !PT ;  /* 0x000001002bff7812 */ /* 0x000fe200078cc0ff */
[----:B------:R-:W-:-:S12]  /*48e0*/  BSSY.RECONVERGENT B0, `(.L_x_12) ;  /* 0x000000a000007945 */ /* 0x000fd80003800200 */
[----:B------:R-:W-:Y:S05]  /*48f0*/  @P6 BRA `(.L_x_13) ;  /* 0x0000000000206947 */ /* 0x000fea0003800000 */
[----:B------:R-:W-:Y:S01]  /*4900*/  LOP3.LUT P6, RZ, R43, 0x80, RZ, 0xc0, !PT ;  /* 0x000000802bff7812 */ /* 0x000fe200078cc0ff */
[----:B------:R-:W-:Y:S01]  /*4910*/  BSSY.RECONVERGENT B1, `(.L_x_14) ;  /* 0x0000005000017945 */ /* 0x000fe20003800200 */
[----:B------:R-:W-:-:S11]  /*4920*/  IMAD.MOV.U32 R18, RZ, RZ, RZ ;  /* 0x000000ffff127224 */ /* 0x000fd600078e00ff */
[----:B------:R-:W-:Y:S05]  /*4930*/  @P6 BRA `(.L_x_15) ;  /* 0x0000000000086947 */ /* 0x000fea0003800000 */
[----:B------:R-:W-:-:S05]  /*4940*/  IMAD.WIDE R24, R39, 0x4, R24 ;  /* 0x0000000427187825 */ /* 0x000fca00078e0218 */
[----:B------:R0:W5:Y:S02]  /*4950*/  LDG.E.CONSTANT R18, desc[UR6][R24.64] ;  /* 0x0000000618127981 */ /* 0x000164000c1e9900 */
.L_x_15:
[----:B------:R-:W-:Y:S05]  /*4960*/  BSYNC.RECONVERGENT B1 ;  /* 0x0000000000017941 */ /* 0x000fea0003800200 */
.L_x_14:
[----:B-----5:R0:W-:Y:S02]  /*4970*/  STS [R27+0x6c], R18 ;  /* 0x00006c121b007388 */ /* 0x0201e40000000800 */
.L_x_13:
[----:B------:R-:W-:Y:S05]  /*4980*/  BSYNC.RECONVERGENT B0 ;  /* 0x0000000000007941 */ /* 0x000fea0003800200 */
.L_x_12:
[----:B------:R-:W-:Y:S01]  /*4990*/  ISETP.GT.U32.AND P6, PT, R16, 0x7, PT ;  /* 0x000000071000780c */ /* 0x000fe20003fc4070 */
[----:B------:R-:W-:-:S12]  /*49a0*/  BSSY.RECONVERGENT B0, `(.L_x_16) ;  /* 0x0000016000007945 */ /* 0x000fd80003800200 */
[----:B------:R-:W-:Y:S05]  /*49b0*/  @P6 BRA `(.L_x_17) ;  /* 0x0000000000506947 */ /* 0x000fea0003800000 */
[----:B0-234-:R-:W-:-:S04]  /*49c0*/  IMAD R27, R21, 0x6, R26 ;  /* 0x00000006151b7824 */ /* 0x01dfc800078e021a */
[----:B------:R-:W-:-:S05]  /*49d0*/  IMAD R25, R27, 0x3, RZ ;  /* 0x000000031b197824 */ /* 0x000fca00078e02ff */
[----:B------:R-:W-:-:S04]  /*49e0*/  ISETP.GT.U32.AND P6, PT, R25, 0x47, PT ;  /* 0x000000471900780c */ /* 0x000fc80003fc4070 */
[----:B------:R-:W-:-:S04]  /*49f0*/  ISETP.GT.U32.OR P6, PT, R26, 0x5, P6 ;  /* 0x000000051a00780c */ /* 0x000fc800037c4470 */
[----:B------:R-:W-:-:S13]  /*4a00*/  ISETP.GT.U32.OR P6, PT, R27, 0x17, P6 ;  /* 0x000000171b00780c */ /* 0x000fda00037c4470 */
[----:B------:R-:W2:Y:S01]  /*4a10*/  @!P6 LDG.E.CONSTANT R18, desc[UR6][R28.64+-0x4] ;  /* 0xfffffc061c12e981 */ /* 0x000ea2000c1e9900 */
[----:B------:R-:W-:-:S04]  /*4a20*/  UIADD3 UR5, UPT, UPT, UR8, 0xc00, URZ ;  /* 0x00000c0008057890 */ /* 0x000fc8000fffe0ff */
[----:B------:R-:W-:-:S06]  /*4a30*/  ULEA UR5, UR9, UR5, 0x18 ;  /* 0x0000000509057291 */ /* 0x000fcc000f8ec0ff */
[----:B------:R-:W-:-:S05]  /*4a40*/  LEA R17, R25, UR5, 0x2 ;  /* 0x0000000519117c11 */ /* 0x000fca000f8e10ff */
[----:B--2---:R0:W-:Y:S01]  /*4a50*/  @!P6 STS [R17], R18 ;  /* 0x000000121100e388 */ /* 0x0041e20000000800 */
[----:B------:R-:W-:-:S04]  /*4a60*/  ISETP.GT.U32.AND P6, PT, R25, 0x46, PT ;  /* 0x000000461900780c */ /* 0x000fc80003fc4070 */
[----:B------:R-:W-:-:S04]  /*4a70*/  ISETP.GT.U32.OR P6, PT, R26, 0x5, P6 ;  /* 0x000000051a00780c */ /* 0x000fc800037c4470 */
[----:B------:R-:W-:-:S13]  /*4a80*/  ISETP.GT.U32.OR P6, PT, R27, 0x17, P6 ;  /* 0x000000171b00780c */ /* 0x000fda00037c4470 */
[----:B------:R-:W2:Y:S04]  /*4a90*/  @!P6 LDG.E.CONSTANT R24, desc[UR6][R28.64] ;  /* 0x000000061c18e981 */ /* 0x000ea8000c1e9900 */
[----:B--2---:R0:W-:Y:S01]  /*4aa0*/  @!P6 STS [R17+0x4], R24 ;  /* 0x000004181100e388 */ /* 0x0041e20000000800 */
[----:B------:R-:W-:-:S04]  /*4ab0*/  ISETP.GT.U32.AND P6, PT, R25, 0x45, PT ;  /* 0x000000451900780c */ /* 0x000fc80003fc4070 */
[----:B------:R-:W-:-:S04]  /*4ac0*/  ISETP.GT.U32.OR P6, PT, R26, 0x5, P6 ;  /* 0x000000051a00780c */ /* 0x000fc800037c4470 */
[----:B------:R-:W-:-:S13]  /*4ad0*/  ISETP.GT.U32.OR P6, PT, R27, 0x17, P6 ;  /* 0x000000171b00780c */ /* 0x000fda00037c4470 */
[----:B------:R-:W2:Y:S04]  /*4ae0*/  @!P6 LDG.E.CONSTANT R26, desc[UR6][R28.64+0x4] ;  /* 0x000004061c1ae981 */ /* 0x000ea8000c1e9900 */
[----:B--2---:R0:W-:Y:S02]  /*4af0*/  @!P6 STS [R17+0x8], R26 ;  /* 0x0000081a1100e388 */ /* 0x0041e40000000800 */
.L_x_17:
[----:B------:R-:W-:Y:S05]  /*4b00*/  BSYNC.RECONVERGENT B0 ;  /* 0x0000000000007941 */ /* 0x000fea0003800200 */
.L_x_16:
[----:B------:R-:W-:Y:S01]  /*4b10*/  BAR.SYNC.DEFER_BLOCKING 0x0 ;  /* 0x0000000000007b1d */ /* 0x000fe20000010000 */
[----:B0-----:R-:W-:Y:S01]  /*4b20*/  IADD3 R18, P6, PT, R28, 0x120, RZ ;  /* 0x000001201c127810 */ /* 0x001fe20007fde0ff */
[----:B------:R-:W-:Y:S01]  /*4b30*/  UIADD3 UR4, UPT, UPT, UR4, 0x1, URZ ;  /* 0x0000000104047890 */ /* 0x000fe2000fffe0ff */
[----:B------:R-:W-:Y:S02]  /*4b40*/  VIADD R41, R41, 0x1880 ;  /* 0x0000188029297836 */ /* 0x000fe40000000000 */
[----:B------:R-:W-:Y:S01]  /*4b50*/  VIADD R40, R40, 0x1880 ;  /* 0x0000188028287836 */ /* 0x000fe20000000000 */
[----:B------:R-:W-:Y:S01]  /*4b60*/  UISETP.NE.AND UP0, UPT, UR4, 0x4, UPT ;  /* 0x000000040400788c */ /* 0x000fe2000bf05270 */
[----:B------:R-:W-:Y:S02]  /*4b70*/  IMAD.X R17, RZ, RZ, R29, P6 ;  /* 0x000000ffff117224 */ /* 0x000fe400030e061d */
[----:B------:R-:W-:Y:S02]  /*4b80*/  VIADD R39, R39, 0x1880 ;  /* 0x0000188027277836 */ /* 0x000fe40000000000 */
[----:B------:R-:W-:-:S02]  /*4b90*/  VIADD R38, R38, 0x1880 ;  /* 0x0000188026267836 */ /* 0x000fc40000000000 */
[----:B------:R-:W-:Y:S02]  /*4ba0*/  VIADD R37, R37, 0x1880 ;  /* 0x0000188025257836 */ /* 0x000fe40000000000 */
[----:B------:R-:W-:Y:S02]  /*4bb0*/  VIADD R36, R36, 0x1880 ;  /* 0x0000188024247836 */ /* 0x000fe40000000000 */
[----:B------:R-:W-:Y:S02]  /*4bc0*/  VIADD R35, R35, 0x1880 ;  /* 0x0000188023237836 */ /* 0x000fe40000000000 */
[----:B------:R-:W-:Y:S02]  /*4bd0*/  VIADD R34, R34, 0x1880 ;  /* 0x0000188022227836 */ /* 0x000fe40000000000 */
[----:B------:R-:W-:Y:S02]  /*4be0*/  VIADD R33, R33, 0x1880 ;  /* 0x0000188021217836 */ /* 0x000fe40000000000 */
[----:B------:R-:W-:Y:S01]  /*4bf0*/  VIADD R32, R32, 0x1880 ;  /* 0x0000188020207836 */ /* 0x000fe20000000000 */
[----:B------:R-:W-:Y:S01]  /*4c00*/  LDS.64 R52, [R14] ;  /* 0x000000000e347984 */ /* 0x000fe20000000a00 */
[----:B------:R-:W-:-:S02]  /*4c10*/  VIADD R23, R23, 0x1880 ;  /* 0x0000188017177836 */ /* 0x000fc40000000000 */
[----:B------:R-:W-:Y:S01]  /*4c20*/  VIADD R22, R22, 0x1880 ;  /* 0x0000188016167836 */ /* 0x000fe20000000000 */
[----:B--234-:R-:W0:Y:S01]  /*4c30*/  LDS.128 R24, [UR10+0xc00] ;  /* 0x000c000aff187984 */ /* 0x01ce220008000c00 */
[----:B------:R-:W-:Y:S02]  /*4c40*/  VIADD R10, R10, 0x1880 ;  /* 0x000018800a0a7836 */ /* 0x000fe40000000000 */
[----:B------:R-:W-:Y:S01]  /*4c50*/  VIADD R15, R15, 0x1880 ;  /* 0x000018800f0f7836 */ /* 0x000fe20000000000 */
[----:B------:R-:W2:Y:S01]  /*4c60*/  LDS.64 R50, [R14+0x8] ;  /* 0x000008000e327984 */ /* 0x000ea20000000a00 */
[----:B------:R-:W-:Y:S02]  /*4c70*/  VIADD R6, R6, 0x1880 ;  /* 0x0000188006067836 */ /* 0x000fe40000000000 */
[----:B------:R-:W-:Y:S01]  /*4c80*/  VIADD R2, R2, 0x1880 ;  /* 0x0000188002027836 */ /* 0x000fe20000000000 */
[----:B------:R-:W3:Y:S01]  /*4c90*/  LDS.64 R48, [R14+0x40] ;  /* 0x000040000e307984 */ /* 0x000ee20000000a00 */
[----:B------:R-:W-:-:S02]  /*4ca0*/  VIADD R3, R3, 0x1880 ;  /* 0x0000188003037836 */ /* 0x000fc40000000000 */
[----:B------:R-:W-:Y:S01]  /*4cb0*/  VIADD R11, R11, 0x1880 ;  /* 0x000018800b0b7836 */ /* 0x000fe20000000000 */
[----:B-1----:R-:W1:Y:S01]  /*4cc0*/  LDS.128 R28, [UR10+0xc10] ;  /* 0x000c100aff1c7984 */ /* 0x002e620008000c00 */
        /* <DEDUP_REMOVED lines=10> */
[----:B0-----:R-:W-:Y:S01]  /*4d70*/  FFMA R52, R52, R24, R45 ;  /* 0x0000001834347223 */ /* 0x001fe2000000002d */
[----:B------:R-:W-:Y:S01]  /*4d80*/  FFMA R47, R24, R53, R47 ;  /* 0x00000035182f7223 */ /* 0x000fe2000000002f */
[----:B------:R-:W0:Y:S02]  /*4d90*/  LDS.64 R44, [R14+0x48] ;  /* 0x000048000e2c7984 */ /* 0x000e240000000a00 */
[-C--:B------:R-:W-:Y:S01]  /*4da0*/  FFMA R53, R53, R25.reuse, R52 ;  /* 0x0000001935357223 */ /* 0x080fe20000000034 */
[----:B--2---:R-:W-:-:S03]  /*4db0*/  FFMA R24, R50, R25, R47 ;  /* 0x0000001932187223 */ /* 0x004fc6000000002f */
[-C--:B------:R-:W-:Y:S01]  /*4dc0*/  FFMA R53, R50, R26.reuse, R53 ;  /* 0x0000001a32357223 */ /* 0x080fe20000000035 */
[----:B------:R-:W-:Y:S02]  /*4dd0*/  FFMA R24, R51, R26, R24 ;  /* 0x0000001a33187223 */ /* 0x000fe40000000018 */
[----:B------:R-:W2:Y:S01]  /*4de0*/  LDS.64 R50, [R14+0x80] ;  /* 0x000080000e327984 */ /* 0x000ea20000000a00 */
[-C--:B---3--:R-:W-:Y:S01]  /*4df0*/  FFMA R25, R48, R27.reuse, R53 ;  /* 0x0000001b30197223 */ /* 0x088fe20000000035 */
[----:B------:R-:W-:Y:S02]  /*4e00*/  FFMA R47, R49, R27, R24 ;  /* 0x0000001b312f7223 */ /* 0x000fe40000000018 */
[----:B------:R-:W3:Y:S01]  /*4e10*/  LDS.64 R52, [R14+0x88] ;  /* 0x000088000e347984 */ /* 0x000ee20000000a00 */
[----:B-1----:R-:W-:-:S03]  /*4e20*/  FFMA R46, R28, R49, R25 ;  /* 0x000000311c2e7223 */ /* 0x002fc60000000019 */
[----:B------:R-:W1:Y:S01]  /*4e30*/  LDS.128 R24, [UR10+0xc20] ;  /* 0x000c200aff187984 */ /* 0x000e620008000c00 */
[C---:B0-----:R-:W-:Y:S01]  /*4e40*/  FFMA R28, R44.reuse, R28, R47 ;  /* 0x0000001c2c1c7223 */ /* 0x041fe2000000002f */
[-C--:B------:R-:W-:Y:S02]  /*4e50*/  FFMA R49, R44, R29.reuse, R46 ;  /* 0x0000001d2c317223 */ /* 0x080fe4000000002e */
[----:B------:R-:W0:Y:S01]  /*4e60*/  LDS.64 R46, [R14+0x180] ;  /* 0x000180000e2e7984 */ /* 0x000e220000000a00 */
[----:B------:R-:W-:-:S03]  /*4e70*/  FFMA R28, R45, R29, R28 ;  /* 0x0000001d2d1c7223 */ /* 0x000fc6000000001c */
[----:B------:R-:W-:Y:S01]  /*4e80*/  LDS.64 R44, [R14+0x1c0] ;  /* 0x0001c0000e2c7984 */ /* 0x000fe20000000a00 */
[-C--:B--2---:R-:W-:Y:S01]  /*4e90*/  FFMA R50, R50, R30.reuse, R49 ;  /* 0x0000001e32327223 */ /* 0x084fe20000000031 */
[C---:B------:R-:W-:Y:S02]  /*4ea0*/  FFMA R29, R51.reuse, R30, R28 ;  /* 0x0000001e331d7223 */ /* 0x040fe4000000001c */
[----:B------:R-:W2:Y:S01]  /*4eb0*/  LDS.64 R48, [R14+0x188] ;  /* 0x000188000e307984 */ /* 0x000ea20000000a00 */
[-C--:B------:R-:W-:Y:S01]  /*4ec0*/  FFMA R51, R51, R31.reuse, R50 ;  /* 0x0000001f33337223 */ /* 0x080fe20000000032 */
[----:B---3--:R-:W-:-:S03]  /*4ed0*/  FFMA R29, R52, R31, R29 ;  /* 0x0000001f341d7223 */ /* 0x008fc6000000001d */
[----:B-1----:R-:W-:Y:S01]  /*4ee0*/  FFMA R51, R52, R24, R51 ;  /* 0x0000001834337223 */ /* 0x002fe20000000033 */
[----:B------:R-:W-:Y:S02]  /*4ef0*/  FFMA R24, R24, R53, R29 ;  /* 0x0000003518187223 */ /* 0x000fe4000000001d */
[----:B------:R-:W1:Y:S04]  /*4f00*/  LDS.128 R28, [UR10+0xc30] ;  /* 0x000c300aff1c7984 */ /* 0x000e680008000c00 */
[----:B------:R-:W3:Y:S01]  /*4f10*/  LDS.64 R52, [R14+0x1c8] ;  /* 0x0001c8000e347984 */ /* 0x000ee20000000a00 */
[-C--:B0-----:R-:W-:Y:S01]  /*4f20*/  FFMA R51, R46, R25.reuse, R51 ;  /* 0x000000192e337223 */ /* 0x081fe20000000033 */
[----:B------:R-:W-:-:S03]  /*4f30*/  FFMA R25, R47, R25, R24 ;  /* 0x000000192f197223 */ /* 0x000fc60000000018 */
[-C--:B------:R-:W-:Y:S02]  /*4f40*/  FFMA R24, R47, R26.reuse, R51 ;  /* 0x0000001a2f187223 */ /* 0x080fe40000000033 */
[----:B------:R-:W0:Y:S01]  /*4f50*/  LDS.64 R50, [R14+0x200] ;  /* 0x000200000e327984 */ /* 0x000e220000000a00 */
[C---:B--2---:R-:W-:Y:S01]  /*4f60*/  FFMA R26, R48.reuse, R26, R25 ;  /* 0x0000001a301a7223 */ /* 0x044fe20000000019 */
[----:B------:R-:W-:-:S03]  /*4f70*/  FFMA R47, R48, R27, R24 ;  /* 0x0000001b302f7223 */ /* 0x000fc60000000018 */
[----:B------:R-:W-:Y:S02]  /*4f80*/  FFMA R49, R49, R27, R26 ;  /* 0x0000001b31317223 */ /* 0x000fe4000000001a */
[----:B------:R-:W2:Y:S01]  /*4f90*/  LDS.128 R24, [UR10+0xc40] ;  /* 0x000c400aff187984 */ /* 0x000ea20008000c00 */
[----:B-1----:R-:W-:Y:S01]  /*4fa0*/  FFMA R44, R44, R28, R47 ;  /* 0x0000001c2c2c7223 */ /* 0x002fe2000000002f */
[----:B------:R-:W-:Y:S02]  /*4fb0*/  FFMA R49, R28, R45, R49 ;  /* 0x0000002d1c317223 */ /* 0x000fe40000000031 */
[----:B------:R-:W1:Y:S01]  /*4fc0*/  LDS.64 R46, [R14+0x208] ;  /* 0x000208000e2e7984 */ /* 0x000e620000000a00 */
[-C--:B------:R-:W-:Y:S01]  /*4fd0*/  FFMA R45, R45, R29.reuse, R44 ;  /* 0x0000001d2d2d7223 */ /* 0x080fe2000000002c */
[C---:B---3--:R-:W-:Y:S02]  /*4fe0*/  FFMA R28, R52.reuse, R29, R49 ;  /* 0x0000001d341c7223 */ /* 0x048fe40000000031 */
[----:B------:R-:W3:Y:S01]  /*4ff0*/  LDS.64 R48, [R14+0x300] ;  /* 0x000300000e307984 */ /* 0x000ee20000000a00 */
[-C--:B------:R-:W-:Y:S01]  /*5000*/  FFMA R45, R52, R30.reuse, R45 ;  /* 0x0000001e342d7223 */ /* 0x080fe2000000002d */
[----:B------:R-:W-:-:S02]  /*5010*/  FFMA R28, R53, R30, R28 ;  /* 0x0000001e351c7223 */ /* 0x000fc4000000001c */
[----:B------:R-:W4:Y:S01]  /*5020*/  LDS.64 R52, [R14+0x308] ;  /* 0x000308000e347984 */ /* 0x000f220000000a00 */
[-C--:B0-----:R-:W-:Y:S01]  /*5030*/  FFMA R45, R50, R31.reuse, R45 ;  /* 0x0000001f322d7223 */ /* 0x081fe2000000002d */
[----:B------:R-:W-:Y:S02]  /*5040*/  FFMA R55, R51, R31, R28 ;  /* 0x0000001f33377223 */ /* 0x000fe4000000001c */
[----:B------:R-:W0:Y:S01]  /*5050*/  LDS.128 R28, [UR10+0xc50] ;  /* 0x000c500aff1c7984 */ /* 0x000e220008000c00 */
[----:B--2---:R-:W-:-:S04]  /*5060*/  FFMA R44, R24, R51, R45 ;  /* 0x00000033182c7223 */ /* 0x004fc8000000002d */
[CC--:B-1----:R-:W-:Y:S01]  /*5070*/  FFMA R51, R46.reuse, R25.reuse, R44 ;  /* 0x000000192e337223 */ /* 0x0c2fe2000000002c */
[----:B------:R-:W-:Y:S01]  /*5080*/  FFMA R24, R46, R24, R55 ;  /* 0x000000182e187223 */ /* 0x000fe20000000037 */
[----:B------:R-:W1:Y:S03]  /*5090*/  LDS.64 R44, [R14+0x340] ;  /* 0x000340000e2c7984 */ /* 0x000e660000000a00 */
[----:B------:R-:W-:Y:S01]  /*50a0*/  FFMA R24, R47, R25, R24 ;  /* 0x000000192f187223 */ /* 0x000fe20000000018 */
[-C--:B---3--:R-:W-:Y:S01]  /*50b0*/  FFMA R48, R48, R26.reuse, R51 ;  /* 0x0000001a30307223 */ /* 0x088fe20000000033 */
[----:B------:R-:W2:Y:S02]  /*50c0*/  LDS.64 R46, [R14+0x348] ;  /* 0x000348000e2e7984 */ /* 0x000ea40000000a00 */
[C---:B------:R-:W-:Y:S01]  /*50d0*/  FFMA R25, R49.reuse, R26, R24 ;  /* 0x0000001a31197223 */ /* 0x040fe20000000018 */
[----:B------:R-:W-:-:S03]  /*50e0*/  FFMA R49, R49, R27, R48 ;  /* 0x0000001b31317223 */ /* 0x000fc60000000030 */
[C---:B----4-:R-:W-:Y:S01]  /*50f0*/  FFMA R25, R52.reuse, R27, R25 ;  /* 0x0000001b34197223 */ /* 0x050fe20000000019 */
[----:B0-----:R-:W-:-:S03]  /*5100*/  FFMA R51, R52, R28, R49 ;  /* 0x0000001c34337223 */ /* 0x001fc60000000031 */
[----:B------:R-:W-:Y:S01]  /*5110*/  FFMA R28, R28, R53, R25 ;  /* 0x000000351c1c7223 */ /* 0x000fe20000000019 */
[----:B------:R-:W-:Y:S04]  /*5120*/  LDS.64 R48, [R14+0x380] ;  /* 0x000380000e307984 */ /* 0x000fe80000000a00 */
[----:B------:R-:W0:Y:S01]  /*5130*/  LDS.128 R24, [UR10+0xc60] ;  /* 0x000c600aff187984 */ /* 0x000e220008000c00 */
[-C--:B-1----:R-:W-:Y:S01]  /*5140*/  FFMA R51, R44, R29.reuse, R51 ;  /* 0x0000001d2c337223 */ /* 0x082fe20000000033 */
[----:B------:R-:W-:-:S03]  /*5150*/  FFMA R29, R45, R29, R28 ;  /* 0x0000001d2d1d7223 */ /* 0x000fc6000000001c */
[-C--:B------:R-:W-:Y:S01]  /*5160*/  FFMA R28, R45, R30.reuse, R51 ;  /* 0x0000001e2d1c7223 */ /* 0x080fe20000000033 */
[C---:B--2---:R-:W-:Y:S01]  /*5170*/  FFMA R30, R46.reuse, R30, R29 ;  /* 0x0000001e2e1e7223 */ /* 0x044fe2000000001d */
[----:B------:R-:W1:Y:S02]  /*5180*/  LDS.64 R50, [R14+0x388] ;  /* 0x000388000e327984 */ /* 0x000e640000000a00 */
[-C--:B------:R-:W-:Y:S01]  /*5190*/  FFMA R53, R46, R31.reuse, R28 ;  /* 0x0000001f2e357223 */ /* 0x080fe2000000001c */
[----:B------:R-:W-:Y:S01]  /*51a0*/  FFMA R47, R47, R31, R30 ;  /* 0x0000001f2f2f7223 */ /* 0x000fe2000000001e */
[----:B------:R-:W2:Y:S04]  /*51b0*/  LDS.64 R44, [R14+0x480] ;  /* 0x000480000e2c7984 */ /* 0x000ea80000000a00 */
[----:B------:R-:W3:Y:S01]  /*51c0*/  LDS.128 R28, [UR10+0xc70] ;  /* 0x000c700aff1c7984 */ /* 0x000ee20008000c00 */
[----:B0-----:R-:W-:Y:S01]  /*51d0*/  FFMA R48, R48, R24, R53 ;  /* 0x0000001830307223 */ /* 0x001fe20000000035 */
[----:B------:R-:W-:-:S02]  /*51e0*/  FFMA R53, R24, R49, R47 ;  /* 0x0000003118357223 */ /* 0x000fc4000000002f */
[----:B------:R-:W0:Y:S01]  /*51f0*/  LDS.64 R46, [R14+0x488] ;  /* 0x000488000e2e7984 */ /* 0x000e220000000a00 */
[-C--:B------:R-:W-:Y:S01]  /*5200*/  FFMA R49, R49, R25.reuse, R48 ;  /* 0x0000001931317223 */ /* 0x080fe20000000030 */
[----:B-1----:R-:W-:-:S03]  /*5210*/  FFMA R24, R50, R25, R53 ;  /* 0x0000001932187223 */ /* 0x002fc60000000035 */
[-C--:B------:R-:W-:Y:S02]  /*5220*/  FFMA R25, R50, R26.reuse, R49 ;  /* 0x0000001a32197223 */ /* 0x080fe40000000031 */
[----:B------:R-:W1:Y:S01]  /*5230*/  LDS.64 R48, [R14+0x4c0] ;  /* 0x0004c0000e307984 */ /* 0x000e620000000a00 */
[----:B------:R-:W-:Y:S01]  /*5240*/  FFMA R24, R51, R26, R24 ;  /* 0x0000001a33187223 */ /* 0x000fe20000000018 */
[-C--:B--2---:R-:W-:Y:S02]  /*5250*/  FFMA R25, R44, R27.reuse, R25 ;  /* 0x0000001b2c197223 */ /* 0x084fe40000000019 */
[----:B------:R-:W2:Y:S01]  /*5260*/  LDS.64 R50, [R14+0x4c8] ;  /* 0x0004c8000e327984 */ /* 0x000ea20000000a00 */
[----:B------:R-:W-:Y:S01]  /*5270*/  FFMA R53, R45, R27, R24 ;  /* 0x0000001b2d357223 */ /* 0x000fe20000000018 */
[----:B---3--:R-:W-:Y:S02]  /*5280*/  FFMA R44, R28, R45, R25 ;  /* 0x0000002d1c2c7223 */ /* 0x008fe40000000019 */
[----:B------:R-:W3:Y:S01]  /*5290*/  LDS.128 R24, [UR10+0xc80] ;  /* 0x000c800aff187984 */ /* 0x000ee20008000c00 */
[C---:B0-----:R-:W-:Y:S01]  /*52a0*/  FFMA R28, R46.reuse, R28, R53 ;  /* 0x0000001c2e1c7223 */ /* 0x041fe20000000035 */
[----:B------:R-:W-:-:S02]  /*52b0*/  FFMA R45, R46, R29, R44 ;  /* 0x0000001d2e2d7223 */ /* 0x000fc4000000002c */
[----:B------:R-:W-:Y:S01]  /*52c0*/  LDS.64 R52, [R14+0x508] ;  /* 0x000508000e347984 */ /* 0x000fe20000000a00 */
[----:B------:R-:W-:-:S03]  /*52d0*/  FFMA R28, R47, R29, R28 ;  /* 0x0000001d2f1c7223 */ /* 0x000fc6000000001c */
[----:B------:R-:W0:Y:S01]  /*52e0*/  LDS.64 R46, [R14+0x500] ;  /* 0x000500000e2e7984 */ /* 0x000e220000000a00 */
[-C--:B-1----:R-:W-:Y:S01]  /*52f0*/  FFMA R48, R48, R30.reuse, R45 ;  /* 0x0000001e30307223 */ /* 0x082fe2000000002d */
[C---:B------:R-:W-:Y:S02]  /*5300*/  FFMA R29, R49.reuse, R30, R28 ;  /* 0x0000001e311d7223 */ /* 0x040fe4000000001c */
[----:B------:R-:W-:Y:S01]  /*5310*/  LDS.64 R44, [R14+0x600] ;  /* 0x000600000e2c7984 */ /* 0x000fe20000000a00 */
[-C--:B------:R-:W-:Y:S01]  /*5320*/  FFMA R49, R49, R31.reuse, R48 ;  /* 0x0000001f31317223 */ /* 0x080fe20000000030 */
[----:B--2---:R-:W-:-:S03]  /*5330*/  FFMA R29, R50, R31, R29 ;  /* 0x0000001f321d7223 */ /* 0x004fc6000000001d */
[----:B---3--:R-:W-:Y:S01]  /*5340*/  FFMA R49, R50, R24, R49 ;  /* 0x0000001832317223 */ /* 0x008fe20000000031 */
[----:B------:R-:W-:Y:S02]  /*5350*/  FFMA R24, R24, R51, R29 ;  /* 0x0000003318187223 */ /* 0x000fe4000000001d */
[----:B------:R-:W1:Y:S04]  /*5360*/  LDS.128 R28, [UR10+0xc90] ;  /* 0x000c900aff1c7984 */ /* 0x000e680008000c00 */
[----:B------:R-:W2:Y:S01]  /*5370*/  LDS.64 R50, [R14+0x608] ;  /* 0x000608000e327984 */ /* 0x000ea20000000a00 */
[-C--:B0-----:R-:W-:Y:S01]  /*5380*/  FFMA R49, R46, R25.reuse, R49 ;  /* 0x000000192e317223 */ /* 0x081fe20000000031 */
[----:B------:R-:W-:-:S03]  /*5390*/  FFMA R25, R47, R25, R24 ;  /* 0x000000192f197223 */ /* 0x000fc60000000018 */
[-C--:B------:R-:W-:Y:S01]  /*53a0*/  FFMA R24, R47, R26.reuse, R49 ;  /* 0x0000001a2f187223 */ /* 0x080fe20000000031 */
[C---:B------:R-:W-:Y:S01]  /*53b0*/  FFMA R26, R52.reuse, R26, R25 ;  /* 0x0000001a341a7223 */ /* 0x040fe20000000019 */
[----:B------:R-:W0:Y:S02]  /*53c0*/  LDS.64 R48, [R14+0x640] ;  /* 0x000640000e307984 */ /* 0x000e240000000a00 */
[-C--:B------:R-:W-:Y:S01]  /*53d0*/  FFMA R25, R52, R27.reuse, R24 ;  /* 0x0000001b34197223 */ /* 0x080fe20000000018 */
[----:B------:R-:W-:Y:S01]  /*53e0*/  FFMA R53, R53, R27, R26 ;  /* 0x0000001b35357223 */ /* 0x000fe2000000001a */
[----:B------:R-:W-:Y:S02]  /*53f0*/  LDS.64 R46, [R14+0x648] ;  /* 0x000648000e2e7984 */ /* 0x000fe40000000a00 */
[----:B-1----:R-:W-:Y:S01]  /*5400*/  FFMA R44, R44, R28, R25 ;  /* 0x0000001c2c2c7223 */ /* 0x002fe20000000019 */
[----:B------:R-:W-:Y:S01]  /*5410*/  FFMA R53, R28, R45, R53 ;  /* 0x0000002d1c357223 */ /* 0x000fe20000000035 */
[----:B------:R-:W1:Y:S02]  /*5420*/  LDS.128 R24, [UR10+0xca0] ;  /* 0x000ca00aff187984 */ /* 0x000e640008000c00 */
[-C--:B------:R-:W-:Y:S01]  /*5430*/  FFMA R45, R45, R29.reuse, R44 ;  /* 0x0000001d2d2d7223 */ /* 0x080fe2000000002c */
[----:B--2---:R-:W-:-:S02]  /*5440*/  FFMA R28, R50, R29, R53 ;  /* 0x0000001d321c7223 */ /* 0x004fc40000000035 */
[----:B------:R-:W-:Y:S01]  /*5450*/  LDS.64 R52, [R14+0x688] ;  /* 0x000688000e347984 */ /* 0x000fe20000000a00 */
[-C--:B------:R-:W-:Y:S01]  /*5460*/  FFMA R45, R50, R30.reuse, R45 ;  /* 0x0000001e322d7223 */ /* 0x080fe2000000002d */
[----:B------:R-:W-:Y:S02]  /*5470*/  FFMA R28, R51, R30, R28 ;  /* 0x0000001e331c7223 */ /* 0x000fe4000000001c */
[----:B------:R-:W2:Y:S01]  /*5480*/  LDS.64 R50, [R14+0x680] ;  /* 0x000680000e327984 */ /* 0x000ea20000000a00 */
[-C--:B0-----:R-:W-:Y:S01]  /*5490*/  FFMA R45, R48, R31.reuse, R45 ;  /* 0x0000001f302d7223 */ /* 0x081fe2000000002d */
[----:B------:R-:W-:Y:S02]  /*54a0*/  FFMA R55, R49, R31, R28 ;  /* 0x0000001f31377223 */ /* 0x000fe4000000001c */
[----:B------:R-:W0:Y:S01]  /*54b0*/  LDS.128 R28, [UR10+0xcb0] ;  /* 0x000cb00aff1c7984 */ /* 0x000e220008000c00 */
[----:B-1----:R-:W-:Y:S01]  /*54c0*/  FFMA R44, R24, R49, R45 ;  /* 0x00000031182c7223 */ /* 0x002fe2000000002d */
[----:B------:R-:W-:-:S03]  /*54d0*/  FFMA R24, R46, R24, R55 ;  /* 0x000000182e187223 */ /* 0x000fc60000000037 */
[-C--:B------:R-:W-:Y:S01]  /*54e0*/  FFMA R49, R46, R25.reuse, R44 ;  /* 0x000000192e317223 */ /* 0x080fe2000000002c */
[----:B------:R-:W-:Y:S01]  /*54f0*/  FFMA R24, R47, R25, R24 ;  /* 0x000000192f187223 */ /* 0x000fe20000000018 */
[----:B------:R-:W1:Y:S02]  /*5500*/  LDS.64 R44, [R14+0x780] ;  /* 0x000780000e2c7984 */ /* 0x000e640000000a00 */
[-C--:B--2---:R-:W-:Y:S02]  /*5510*/  FFMA R50, R50, R26.reuse, R49 ;  /* 0x0000001a32327223 */ /* 0x084fe40000000031 */
[----:B------:R-:W2:Y:S01]  /*5520*/  LDS.64 R46, [R14+0x788] ;  /* 0x000788000e2e7984 */ /* 0x000ea20000000a00 */
[C---:B------:R-:W-:Y:S01]  /*5530*/  FFMA R25, R51.reuse, R26, R24 ;  /* 0x0000001a33197223 */ /* 0x040fe20000000018 */
[----:B------:R-:W-:-:S03]  /*5540*/  FFMA R51, R51, R27, R50 ;  /* 0x0000001b33337223 */ /* 0x000fc60000000032 */
[C---:B------:R-:W-:Y:S01]  /*5550*/  FFMA R25, R52.reuse, R27, R25 ;  /* 0x0000001b34197223 */ /* 0x040fe20000000019 */
[----:B0-----:R-:W-:-:S03]  /*5560*/  FFMA R49, R52, R28, R51 ;  /* 0x0000001c34317223 */ /* 0x001fc60000000033 */
[----:B------:R-:W-:Y:S01]  /*5570*/  FFMA R28, R28, R53, R25 ;  /* 0x000000351c1c7223 */ /* 0x000fe20000000019 */
[----:B------:R-:W-:Y:S04]  /*5580*/  LDS.64 R50, [R14+0x7c0] ;  /* 0x0007c0000e327984 */ /* 0x000fe80000000a00 */
[----:B------:R-:W0:Y:S01]  /*5590*/  LDS.128 R24, [UR10+0xcc0] ;  /* 0x000cc00aff187984 */ /* 0x000e220008000c00 */
[-C--:B-1----:R-:W-:Y:S01]  /*55a0*/  FFMA R53, R44, R29.reuse, R49 ;  /* 0x0000001d2c357223 */ /* 0x082fe20000000031 */
[C---:B------:R-:W-:Y:S02]  /*55b0*/  FFMA R29, R45.reuse, R29, R28 ;  /* 0x0000001d2d1d7223 */ /* 0x040fe4000000001c */
[----:B------:R-:W1:Y:S01]  /*55c0*/  LDS.64 R48, [R14+0x7c8] ;  /* 0x0007c8000e307984 */ /* 0x000e620000000a00 */
[-C--:B------:R-:W-:Y:S01]  /*55d0*/  FFMA R28, R45, R30.reuse, R53 ;  /* 0x0000001e2d1c7223 */ /* 0x080fe20000000035 */
[----:B--2---:R-:W-:-:S02]  /*55e0*/  FFMA R30, R46, R30, R29 ;  /* 0x0000001e2e1e7223 */ /* 0x004fc4000000001d */
[----:B------:R-:W2:Y:S01]  /*55f0*/  LDS.64 R44, [R14+0x800] ;  /* 0x000800000e2c7984 */ /* 0x000ea20000000a00 */
[-C--:B------:R-:W-:Y:S01]  /*5600*/  FFMA R53, R46, R31.reuse, R28 ;  /* 0x0000001f2e357223 */ /* 0x080fe2000000001c */
[----:B------:R-:W-:Y:S02]  /*5610*/  FFMA R47, R47, R31, R30 ;  /* 0x0000001f2f2f7223 */ /* 0x000fe4000000001e */
[----:B------:R-:W3:Y:S02]  /*5620*/  LDS.128 R28, [UR10+0xcd0] ;  /* 0x000cd00aff1c7984 */ /* 0x000ee40008000c00 */
[----:B0-----:R-:W-:Y:S01]  /*5630*/  FFMA R47, R24, R51, R47 ;  /* 0x00000033182f7223 */ /* 0x001fe2000000002f */
[----:B------:R-:W-:-:S04]  /*5640*/  FFMA R50, R50, R24, R53 ;  /* 0x0000001832327223 */ /* 0x000fc80000000035 */
[-C--:B------:R-:W-:Y:S01]  /*5650*/  FFMA R51, R51, R25.reuse, R50 ;  /* 0x0000001933337223 */ /* 0x080fe20000000032 */
[----:B-1----:R-:W-:-:S03]  /*5660*/  FFMA R24, R48, R25, R47 ;  /* 0x0000001930187223 */ /* 0x002fc6000000002f */
[-C--:B------:R-:W-:Y:S01]  /*5670*/  FFMA R51, R48, R26.reuse, R51 ;  /* 0x0000001a30337223 */ /* 0x080fe20000000033 */
[----:B------:R-:W0:Y:S01]  /*5680*/  LDS.64 R46, [R14+0x808] ;  /* 0x000808000e2e7984 */ /* 0x000e220000000a00 */
[----:B------:R-:W-:Y:S02]  /*5690*/  FFMA R24, R49, R26, R24 ;  /* 0x0000001a31187223 */ /* 0x000fe40000000018 */
[-C--:B--2---:R-:W-:Y:S01]  /*56a0*/  FFMA R25, R44, R27.reuse, R51 ;  /* 0x0000001b2c197223 */ /* 0x084fe20000000033 */
[----:B------:R-:W1:Y:S01]  /*56b0*/  LDS.64 R48, [R14+0x900] ;  /* 0x000900000e307984 */ /* 0x000e620000000a00 */
[----:B------:R-:W-:Y:S02]  /*56c0*/  FFMA R53, R45, R27, R24 ;  /* 0x0000001b2d357223 */ /* 0x000fe40000000018 */
[----:B---3--:R-:W-:Y:S01]  /*56d0*/  FFMA R44, R28, R45, R25 ;  /* 0x0000002d1c2c7223 */ /* 0x008fe20000000019 */
[----:B------:R-:W2:Y:S04]  /*56e0*/  LDS.64 R50, [R14+0x908] ;  /* 0x000908000e327984 */ /* 0x000ea80000000a00 */
[----:B------:R-:W3:Y:S01]  /*56f0*/  LDS.128 R24, [UR10+0xce0] ;  /* 0x000ce00aff187984 */ /* 0x000ee20008000c00 */
[C---:B0-----:R-:W-:Y:S01]  /*5700*/  FFMA R28, R46.reuse, R28, R53 ;  /* 0x0000001c2e1c7223 */ /* 0x041fe20000000035 */
[----:B------:R-:W-:-:S03]  /*5710*/  FFMA R45, R46, R29, R44 ;  /* 0x0000001d2e2d7223 */ /* 0x000fc6000000002c */
[----:B------:R-:W-:Y:S01]  /*5720*/  FFMA R28, R47, R29, R28 ;  /* 0x0000001d2f1c7223 */ /* 0x000fe2000000001c */
[-C--:B-1----:R-:W-:Y:S01]  /*5730*/  FFMA R48, R48, R30.reuse, R45 ;  /* 0x0000001e30307223 */ /* 0x082fe2000000002d */
[----:B------:R-:W0:Y:S02]  /*5740*/  LDS.64 R46, [R14+0x940] ;  /* 0x000940000e2e7984 */ /* 0x000e240000000a00 */
[C---:B------:R-:W-:Y:S01]  /*5750*/  FFMA R29, R49.reuse, R30, R28 ;  /* 0x0000001e311d7223 */ /* 0x040fe2000000001c */
[-C--:B------:R-:W-:Y:S02]  /*5760*/  FFMA R45, R49, R31.reuse, R48 ;  /* 0x0000001f312d7223 */ /* 0x080fe40000000030 */
[----:B------:R-:W1:Y:S01]  /*5770*/  LDS.64 R48, [R14+0x948] ;  /* 0x000948000e307984 */ /* 0x000e620000000a00 */
[C---:B--2---:R-:W-:Y:S01]  /*5780*/  FFMA R29, R50.reuse, R31, R29 ;  /* 0x0000001f321d7223 */ /* 0x044fe2000000001d */
[----:B---3--:R-:W-:Y:S02]  /*5790*/  FFMA R53, R50, R24, R45 ;  /* 0x0000001832357223 */ /* 0x008fe4000000002d */
[----:B------:R-:W-:Y:S01]  /*57a0*/  LDS.64 R44, [R14+0x980] ;  /* 0x000980000e2c7984 */ /* 0x000fe20000000a00 */
[----:B------:R-:W-:-:S03]  /*57b0*/  FFMA R24, R24, R51, R29 ;  /* 0x0000003318187223 */ /* 0x000fc6000000001d */
[----:B------:R-:W2:Y:S04]  /*57c0*/  LDS.128 R28, [UR10+0xcf0] ;  /* 0x000cf00aff1c7984 */ /* 0x000ea80008000c00 */
[----:B------:R-:W3:Y:S01]  /*57d0*/  LDS.64 R50, [R14+0x988] ;  /* 0x000988000e327984 */ /* 0x000ee20000000a00 */
[-C--:B0-----:R-:W-:Y:S01]  /*57e0*/  FFMA R53, R46, R25.reuse, R53 ;  /* 0x000000192e357223 */ /* 0x081fe20000000035 */
[----:B------:R-:W-:-:S03]  /*57f0*/  FFMA R25, R47, R25, R24 ;  /* 0x000000192f197223 */ /* 0x000fc60000000018 */
[-C--:B------:R-:W-:Y:S01]  /*5800*/  FFMA R24, R47, R26.reuse, R53 ;  /* 0x0000001a2f187223 */ /* 0x080fe20000000035 */
[C---:B-1----:R-:W-:Y:S01]  /*5810*/  FFMA R26, R48.reuse, R26, R25 ;  /* 0x0000001a301a7223 */ /* 0x042fe20000000019 */
[----:B------:R-:W-:Y:S02]  /*5820*/  LDS.64 R46, [R14+0xa88] ;  /* 0x000a88000e2e7984 */ /* 0x000fe40000000a00 */
[-C--:B------:R-:W-:Y:S01]  /*5830*/  FFMA R25, R48, R27.reuse, R24 ;  /* 0x0000001b30197223 */ /* 0x080fe20000000018 */
[----:B------:R-:W-:Y:S02]  /*5840*/  FFMA R27, R49, R27, R26 ;  /* 0x0000001b311b7223 */ /* 0x000fe4000000001a */
[----:B------:R-:W0:Y:S01]  /*5850*/  LDS.64 R48, [R14+0xa80] ;  /* 0x000a80000e307984 */ /* 0x000e220000000a00 */
[----:B--2---:R-:W-:Y:S01]  /*5860*/  FFMA R44, R44, R28, R25 ;  /* 0x0000001c2c2c7223 */ /* 0x004fe20000000019 */
[----:B------:R-:W-:Y:S02]  /*5870*/  FFMA R53, R28, R45, R27 ;  /* 0x0000002d1c357223 */ /* 0x000fe4000000001b */
[----:B------:R-:W1:Y:S01]  /*5880*/  LDS.128 R24, [UR10+0xd00] ;  /* 0x000d000aff187984 */ /* 0x000e620008000c00 */
[-C--:B------:R-:W-:Y:S01]  /*5890*/  FFMA R45, R45, R29.reuse, R44 ;  /* 0x0000001d2d2d7223 */ /* 0x080fe2000000002c */
[----:B---3--:R-:W-:-:S03]  /*58a0*/  FFMA R28, R50, R29, R53 ;  /* 0x0000001d321c7223 */ /* 0x008fc60000000035 */
[-C--:B------:R-:W-:Y:S01]  /*58b0*/  FFMA R45, R50, R30.reuse, R45 ;  /* 0x0000001e322d7223 */ /* 0x080fe2000000002d */
[----:B------:R-:W-:-:S03]  /*58c0*/  FFMA R28, R51, R30, R28 ;  /* 0x0000001e331c7223 */ /* 0x000fc6000000001c */
[-C--:B0-----:R-:W-:Y:S01]  /*58d0*/  FFMA R29, R48, R31.reuse, R45 ;  /* 0x0000001f301d7223 */ /* 0x081fe2000000002d */
[----:B------:R-:W-:Y:S01]  /*58e0*/  FFMA R31, R49, R31, R28 ;  /* 0x0000001f311f7223 */ /* 0x000fe2000000001c */
[----:B------:R-:W0:Y:S02]  /*58f0*/  LDS.64 R44, [R14+0xac0] ;  /* 0x000ac0000e2c7984 */ /* 0x000e240000000a00 */
[----:B-1----:R-:W-:Y:S01]  /*5900*/  FFMA R28, R24, R49, R29 ;  /* 0x00000031181c7223 */ /* 0x002fe2000000001d */
[C---:B------:R-:W-:Y:S01]  /*5910*/  FFMA R24, R46.reuse, R24, R31 ;  /* 0x000000182e187223 */ /* 0x040fe2000000001f */
[----:B------:R-:W1:Y:S02]  /*5920*/  LDS.64 R48, [R14+0xac8] ;  /* 0x000ac8000e307984 */ /* 0x000e640000000a00 */
[-C--:B------:R-:W-:Y:S01]  /*5930*/  FFMA R51, R46, R25.reuse, R28 ;  /* 0x000000192e337223 */ /* 0x080fe2000000001c */
[----:B------:R-:W-:Y:S01]  /*5940*/  FFMA R50, R47, R25, R24 ;  /* 0x000000192f327223 */ /* 0x000fe20000000018 */
[----:B------:R-:W2:Y:S04]  /*5950*/  LDS.128 R28, [UR10+0xd10] ;  /* 0x000d100aff1c7984 */ /* 0x000ea80008000c00 */
[----:B------:R-:W3:Y:S04]  /*5960*/  LDS.64 R24, [R14+0xb00] ;  /* 0x000b00000e187984 */ /* 0x000ee80000000a00 */
[----:B------:R-:W4:Y:S01]  /*5970*/  LDS.64 R46, [R14+0xb08] ;  /* 0x000b08000e2e7984 */ /* 0x000f220000000a00 */
[-C--:B0-----:R-:W-:Y:S01]  /*5980*/  FFMA R44, R44, R26.reuse, R51 ;  /* 0x0000001a2c2c7223 */ /* 0x081fe20000000033 */
[----:B------:R-:W-:-:S03]  /*5990*/  FFMA R51, R45, R26, R50 ;  /* 0x0000001a2d337223 */ /* 0x000fc60000000032 */
[-C--:B------:R-:W-:Y:S01]  /*59a0*/  FFMA R45, R45, R27.reuse, R44 ;  /* 0x0000001b2d2d7223 */ /* 0x080fe2000000002c */
[----:B-1----:R-:W-:-:S03]  /*59b0*/  FFMA R51, R48, R27, R51 ;  /* 0x0000001b30337223 */ /* 0x002fc60000000033 */
[----:B--2---:R-:W-:Y:S01]  /*59c0*/  FFMA R45, R48, R28, R45 ;  /* 0x0000001c302d7223 */ /* 0x004fe2000000002d */
[----:B------:R-:W-:-:S03]  /*59d0*/  FFMA R28, R28, R49, R51 ;  /* 0x000000311c1c7223 */ /* 0x000fc60000000033 */
[-C--:B---3--:R-:W-:Y:S01]  /*59e0*/  FFMA R45, R24, R29.reuse, R45 ;  /* 0x0000001d182d7223 */ /* 0x088fe2000000002d */
[----:B------:R-:W-:-:S03]  /*59f0*/  FFMA R29, R25, R29, R28 ;  /* 0x0000001d191d7223 */ /* 0x000fc6000000001c */
[-C--:B------:R-:W-:Y:S01]  /*5a00*/  FFMA R24, R25, R30.reuse, R45 ;  /* 0x0000001e19187223 */ /* 0x080fe2000000002d */
[----:B----4-:R-:W-:-:S03]  /*5a10*/  FFMA R30, R46, R30, R29 ;  /* 0x0000001e2e1e7223 */ /* 0x010fc6000000001d */
[-C--:B------:R-:W-:Y:S01]  /*5a20*/  FFMA R45, R46, R31.reuse, R24 ;  /* 0x0000001f2e2d7223 */ /* 0x080fe20000000018 */
[----:B------:R-:W-:Y:S01]  /*5a30*/  FFMA R47, R47, R31, R30 ;  /* 0x0000001f2f2f7223 */ /* 0x000fe2000000001e */
[----:B------:R-:W-:Y:S06]  /*5a40*/  BRA.U UP0, `(.L_x_18) ;  /* 0xffffffe100f87547 */ /* 0x000fec000b83ffff */
[----:B------:R-:W0:Y:S01]  /*5a50*/  S2R R0, SR_CTAID.Z ;  /* 0x0000000000007919 */ /* 0x000e220000002700 */
[----:B------:R-:W1:Y:S01]  /*5a60*/  S2UR UR5, SR_CTAID.X ;  /* 0x00000000000579c3 */ /* 0x000e620000002500 */
[----:B------:R-:W0:Y:S07]  /*5a70*/  S2R R5, SR_CTAID.Y ;  /* 0x0000000000057919 */ /* 0x000e2e0000002600 */
[----:B------:R-:W2:Y:S01]  /*5a80*/  LDC.64 R2, c[0x0][0x390] ;  /* 0x0000e400ff027b82 */ /* 0x000ea20000000a00 */
[----:B0-----:R-:W-:-:S04]  /*5a90*/  IMAD R0, R0, 0x7, R5 ;  /* 0x0000000700007824 */ /* 0x001fc800078e0205 */
[----:B------:R-:W-:-:S05]  /*5aa0*/  IMAD R0, R0, 0x4, R21 ;  /* 0x0000000400007824 */ /* 0x000fca00078e0215 */
[----:B-1----:R-:W-:-:S05]  /*5ab0*/  LEA R5, R0, UR5, 0x1 ;  /* 0x0000000500057c11 */ /* 0x002fca000f8e08ff */
[----:B------:R-:W-:-:S04]  /*5ac0*/  IMAD R5, R5, 0xe, R42 ;  /* 0x0000000e05057824 */ /* 0x000fc800078e022a */
[----:B--2---:R-:W-:-:S05]  /*5ad0*/  IMAD.WIDE.U32 R2, R5, 0x4, R2 ;  /* 0x0000000405027825 */ /* 0x004fca00078e0002 */
[----:B------:R-:W-:Y:S04]  /*5ae0*/  STG.E desc[UR6][R2.64], R45 ;  /* 0x0000002d02007986 */ /* 0x000fe8000c101906 */
[----:B------:R-:W-:Y:S01]  /*5af0*/  STG.E desc[UR6][R2.64+0x4], R47 ;  /* 0x0000042f02007986 */ /* 0x000fe2000c101906 */
[----:B------:R-:W-:Y:S05]  /*5b00*/  EXIT ;  /* 0x000000000000794d */ /* 0x000fea0003800000 */
.L_x_19:
[----:B------:R-:W-:-:S00]  /*5b10*/  BRA `(.L_x_19) ;  /* 0xfffffffc00fc7947 */ /* 0x000fc0000383ffff */
[----:B------:R-:W-:-:S00]  /*5b20*/  NOP ;  /* 0x0000000000007918 */ /* 0x000fc00000000000 */
        /* <DEDUP_REMOVED lines=13> */
.L_x_20:


//--------------------- .nv.shared.default_function_kernel0 --------------------------
	.section	.nv.shared.default_function_kernel0,"aw",@nobits
	.sectionflags	@""
	.align	4
.nv.shared.default_function_kernel0:
	.zero		4384


//--------------------- .nv.shared.reserved.0     --------------------------
	.section	.nv.shared.reserved.0,"aw",@nobits
	.weak		__nv_reservedSMEM_offset_0_alias
	.size		__nv_reservedSMEM_offset_0_alias, 0, 64
	.other		__nv_reservedSMEM_offset_0_alias,@"STO_CUDA_RESERVED_SHARED STV_DEFAULT"
__nv_reservedSMEM_offset_0_alias:
	.zero		0
	.zero		64


//--------------------- .nv.constant0.default_function_kernel0 --------------------------
	.section	.nv.constant0.default_function_kernel0,"a",@progbits
	.sectionflags	@""
	.align	4
.nv.constant0.default_function_kernel0:
	.zero		920


//--------------------- SYMBOLS --------------------------

	.type		.nv.reservedSmem.offset0,@object
	.size		.nv.reservedSmem.offset0,0x4
	.type		.nv.reservedSmem.cap,@object
	.size		.nv.reservedSmem.cap,0x4
